	.target	sm_100a

	.elftype	@"ET_EXEC"


//--------------------- .note.nv.tkinfo           --------------------------
	.section	.note.nv.tkinfo,"",@"SHT_NOTE"
	.sectionflags	@"SHF_NOTE_NV_TKINFO"
	.tkinfo
        /*0018*/ 	.word	0x00000002
        /*0030*/ 	.string	""
        /*0030*/ 	.string	"ptxas"
        /*0030*/ 	.string	"Cuda compilation tools, release 13.0, V13.0.88"
        /*0030*/ 	.string	"Build cuda_13.0.r13.0/compiler.36424714_0"
        /*0030*/ 	.string	"-arch sm_100a -m 64 "



//--------------------- .note.nv.cuinfo           --------------------------
	.section	.note.nv.cuinfo,"",@"SHT_NOTE"
	.sectionflags	@"SHF_NOTE_NV_CUINFO"
        /*0018*/ 	.short	0x0002
        /*001a*/ 	.short	0x0064
        /*001c*/ 	.short	0x0082
	.zero		2


//--------------------- .nv.info                  --------------------------
	.section	.nv.info,"",@"SHT_CUDA_INFO"
	.align	4


	//----- nvinfo : EIATTR_REGCOUNT
	.align		4
        /*0000*/ 	.byte	0x04, 0x2f
        /*0002*/ 	.short	(.L_19 - .L_18)
	.align		4
.L_18:
        /*0004*/ 	.word	index@(_ZN7cutlass13device_kernelINS_4gemm6kernel13GemmUniversalIN4cute5tupleIJiiiiEEENS1_10collective13CollectiveMmaINS1_35MainloopSm100TmaUmmaWarpSpecializedILi6ELi2ELi4ENS5_IJNS4_1CILi1EEESB_SB_EEEEENS5_IJNSA_ILi128EEESE_NSA_ILi64EEEEEENS_6half_tENS5_IJlSB_lEEESH_SI_NS4_8TiledMMAINS4_8MMA_AtomIJNS4_20SM100_MMA_F16BF16_SSISH_SH_fLi128ELi128ELNS4_4UMMA5MajorE0ELSN_0ELNSM_7ScaleInE0ELSO_0EEEEEENS4_6LayoutISC_NS5_IJNSA_ILi0EEESS_SS_EEEEENS5_IJNS4_10UnderscoreESV_SV_EEEEENS4_13SM90_TMA_LOADENS4_14ComposedLayoutINS4_7SwizzleILi3ELi4ELi3EEENS4_18smem_ptr_flag_bitsILi16EEENSR_INS5_IJNSA_ILi8EEESF_EEENS5_IJSF_SB_EEEEEEEvNS4_8identityESY_S18_vS19_EENS_8epilogue10collective18CollectiveEpilogueINS1B_23Sm100TmaWarpSpecializedILi4ELi2ELi32ELb1ELb0EEEJSG_NS5_IJNSR_ISE_SB_EENSR_INSA_ILi32EEESB_EEEEESH_SI_SH_SI_NS1B_6fusion15FusionCallbacksIS1F_NS1K_17LinearCombinationISH_fSH_fLNS_15FloatRoundStyleE2EEESG_S1J_JEEENS4_5SM1004TMEM4LOAD26SM100_TMEM_LOAD_32dp32b32xESY_NSZ_INS10_ILi2ELi4ELi3EEES13_NSR_INS5_IJS14_S1H_EEENS5_IJS1H_SB_EEEEEEENS4_39AutoVectorizingCopyWithAssumedAlignmentILi128EEENS4_14SM90_TMA_STOREES1Y_S20_S20_EEEvvEEEEvNT_6ParamsE)
        /*0008*/ 	.word	0x0000006e


	//----- nvinfo : EIATTR_FRAME_SIZE
	.align		4
.L_19:
        /*000c*/ 	.byte	0x04, 0x11
        /*000e*/ 	.short	(.L_21 - .L_20)
	.align		4
.L_20:
        /*0010*/ 	.word	index@($__internal_2_$__cuda_sm10x_tcgen05_guardrail_trap_unallocated_columns_being_dealloced)
        /*0014*/ 	.word	0x00000000


	//----- nvinfo : EIATTR_FRAME_SIZE
	.align		4
.L_21:
        /*0018*/ 	.byte	0x04, 0x11
        /*001a*/ 	.short	(.L_23 - .L_22)
	.align		4
.L_22:
        /*001c*/ 	.word	index@($__internal_1_$__cuda_sm10x_tcgen05_guardrail_trap_phase_invalid_during_alloc)
        /*0020*/ 	.word	0x00000000


	//----- nvinfo : EIATTR_FRAME_SIZE
	.align		4
.L_23:
        /*0024*/ 	.byte	0x04, 0x11
        /*0026*/ 	.short	(.L_25 - .L_24)
	.align		4
.L_24:
        /*0028*/ 	.word	index@($__internal_0_$__cuda_sm10x_tcgen05_guardrail_trap_col_being_dealloced_not_returned_by_alloc)
        /*002c*/ 	.word	0x00000000


	//----- nvinfo : EIATTR_FRAME_SIZE
	.align		4
.L_25:
        /*0030*/ 	.byte	0x04, 0x11
        /*0032*/ 	.short	(.L_27 - .L_26)
	.align		4
.L_26:
        /*0034*/ 	.word	index@(_ZN7cutlass13device_kernelINS_4gemm6kernel13GemmUniversalIN4cute5tupleIJiiiiEEENS1_10collective13CollectiveMmaINS1_35MainloopSm100TmaUmmaWarpSpecializedILi6ELi2ELi4ENS5_IJNS4_1CILi1EEESB_SB_EEEEENS5_IJNSA_ILi128EEESE_NSA_ILi64EEEEEENS_6half_tENS5_IJlSB_lEEESH_SI_NS4_8TiledMMAINS4_8MMA_AtomIJNS4_20SM100_MMA_F16BF16_SSISH_SH_fLi128ELi128ELNS4_4UMMA5MajorE0ELSN_0ELNSM_7ScaleInE0ELSO_0EEEEEENS4_6LayoutISC_NS5_IJNSA_ILi0EEESS_SS_EEEEENS5_IJNS4_10UnderscoreESV_SV_EEEEENS4_13SM90_TMA_LOADENS4_14ComposedLayoutINS4_7SwizzleILi3ELi4ELi3EEENS4_18smem_ptr_flag_bitsILi16EEENSR_INS5_IJNSA_ILi8EEESF_EEENS5_IJSF_SB_EEEEEEEvNS4_8identityESY_S18_vS19_EENS_8epilogue10collective18CollectiveEpilogueINS1B_23Sm100TmaWarpSpecializedILi4ELi2ELi32ELb1ELb0EEEJSG_NS5_IJNSR_ISE_SB_EENSR_INSA_ILi32EEESB_EEEEESH_SI_SH_SI_NS1B_6fusion15FusionCallbacksIS1F_NS1K_17LinearCombinationISH_fSH_fLNS_15FloatRoundStyleE2EEESG_S1J_JEEENS4_5SM1004TMEM4LOAD26SM100_TMEM_LOAD_32dp32b32xESY_NSZ_INS10_ILi2ELi4ELi3EEES13_NSR_INS5_IJS14_S1H_EEENS5_IJS1H_SB_EEEEEEENS4_39AutoVectorizingCopyWithAssumedAlignmentILi128EEENS4_14SM90_TMA_STOREES1Y_S20_S20_EEEvvEEEEvNT_6ParamsE)
        /*0038*/ 	.word	0x00000000


	//----- nvinfo : EIATTR_MIN_STACK_SIZE
	.align		4
.L_27:
        /*003c*/ 	.byte	0x04, 0x12
        /*003e*/ 	.short	(.L_29 - .L_28)
	.align		4
.L_28:
        /*0040*/ 	.word	index@(_ZN7cutlass13device_kernelINS_4gemm6kernel13GemmUniversalIN4cute5tupleIJiiiiEEENS1_10collective13CollectiveMmaINS1_35MainloopSm100TmaUmmaWarpSpecializedILi6ELi2ELi4ENS5_IJNS4_1CILi1EEESB_SB_EEEEENS5_IJNSA_ILi128EEESE_NSA_ILi64EEEEEENS_6half_tENS5_IJlSB_lEEESH_SI_NS4_8TiledMMAINS4_8MMA_AtomIJNS4_20SM100_MMA_F16BF16_SSISH_SH_fLi128ELi128ELNS4_4UMMA5MajorE0ELSN_0ELNSM_7ScaleInE0ELSO_0EEEEEENS4_6LayoutISC_NS5_IJNSA_ILi0EEESS_SS_EEEEENS5_IJNS4_10UnderscoreESV_SV_EEEEENS4_13SM90_TMA_LOADENS4_14ComposedLayoutINS4_7SwizzleILi3ELi4ELi3EEENS4_18smem_ptr_flag_bitsILi16EEENSR_INS5_IJNSA_ILi8EEESF_EEENS5_IJSF_SB_EEEEEEEvNS4_8identityESY_S18_vS19_EENS_8epilogue10collective18CollectiveEpilogueINS1B_23Sm100TmaWarpSpecializedILi4ELi2ELi32ELb1ELb0EEEJSG_NS5_IJNSR_ISE_SB_EENSR_INSA_ILi32EEESB_EEEEESH_SI_SH_SI_NS1B_6fusion15FusionCallbacksIS1F_NS1K_17LinearCombinationISH_fSH_fLNS_15FloatRoundStyleE2EEESG_S1J_JEEENS4_5SM1004TMEM4LOAD26SM100_TMEM_LOAD_32dp32b32xESY_NSZ_INS10_ILi2ELi4ELi3EEES13_NSR_INS5_IJS14_S1H_EEENS5_IJS1H_SB_EEEEEEENS4_39AutoVectorizingCopyWithAssumedAlignmentILi128EEENS4_14SM90_TMA_STOREES1Y_S20_S20_EEEvvEEEEvNT_6ParamsE)
        /*0044*/ 	.word	0x00000000
.L_29:


//--------------------- .nv.compat                --------------------------
	.section	.nv.compat,"",@"SHT_CUDA_COMPAT_INFO"
	.align	4
        /*0000*/ 	.byte	0x02, 0x09, 0x01, 0x00, 0x02, 0x02, 0x02, 0x00, 0x02, 0x05, 0x05, 0x00, 0x03, 0x07, 0x01, 0x01
        /*0010*/ 	.byte	0x02, 0x03, 0x01, 0x00, 0x02, 0x06, 0x01, 0x00, 0x04, 0x0b, 0x08, 0x00, 0x09, 0x00, 0x00, 0x00
        /*0020*/ 	.byte	0x00, 0x00, 0x00, 0x00


//--------------------- .nv.info._ZN7cutlass13device_kernelINS_4gemm6kernel13GemmUniversalIN4cute5tupleIJiiiiEEENS1_10collective13CollectiveMmaINS1_35MainloopSm100TmaUmmaWarpSpecializedILi6ELi2ELi4ENS5_IJNS4_1CILi1EEESB_SB_EEEEENS5_IJNSA_ILi128EEESE_NSA_ILi64EEEEEENS_6half_tENS5_IJlSB_lEEESH_SI_NS4_8TiledMMAINS4_8MMA_AtomIJNS4_20SM100_MMA_F16BF16_SSISH_SH_fLi128ELi128ELNS4_4UMMA5MajorE0ELSN_0ELNSM_7ScaleInE0ELSO_0EEEEEENS4_6LayoutISC_NS5_IJNSA_ILi0EEESS_SS_EEEEENS5_IJNS4_10UnderscoreESV_SV_EEEEENS4_13SM90_TMA_LOADENS4_14ComposedLayoutINS4_7SwizzleILi3ELi4ELi3EEENS4_18smem_ptr_flag_bitsILi16EEENSR_INS5_IJNSA_ILi8EEESF_EEENS5_IJSF_SB_EEEEEEEvNS4_8identityESY_S18_vS19_EENS_8epilogue10collective18CollectiveEpilogueINS1B_23Sm100TmaWarpSpecializedILi4ELi2ELi32ELb1ELb0EEEJSG_NS5_IJNSR_ISE_SB_EENSR_INSA_ILi32EEESB_EEEEESH_SI_SH_SI_NS1B_6fusion15FusionCallbacksIS1F_NS1K_17LinearCombinationISH_fSH_fLNS_15FloatRoundStyleE2EEESG_S1J_JEEENS4_5SM1004TMEM4LOAD26SM100_TMEM_LOAD_32dp32b32xESY_NSZ_INS10_ILi2ELi4ELi3EEES13_NSR_INS5_IJS14_S1H_EEENS5_IJS1H_SB_EEEEEEENS4_39AutoVectorizingCopyWithAssumedAlignmentILi128EEENS4_14SM90_TMA_STOREES1Y_S20_S20_EEEvvEEEEvNT_6ParamsE --------------------------
	.section	.nv.info._ZN7cutlass13device_kernelINS_4gemm6kernel13GemmUniversalIN4cute5tupleIJiiiiEEENS1_10collective13CollectiveMmaINS1_35MainloopSm100TmaUmmaWarpSpecializedILi6ELi2ELi4ENS5_IJNS4_1CILi1EEESB_SB_EEEEENS5_IJNSA_ILi128EEESE_NSA_ILi64EEEEEENS_6half_tENS5_IJlSB_lEEESH_SI_NS4_8TiledMMAINS4_8MMA_AtomIJNS4_20SM100_MMA_F16BF16_SSISH_SH_fLi128ELi128ELNS4_4UMMA5MajorE0ELSN_0ELNSM_7ScaleInE0ELSO_0EEEEEENS4_6LayoutISC_NS5_IJNSA_ILi0EEESS_SS_EEEEENS5_IJNS4_10UnderscoreESV_SV_EEEEENS4_13SM90_TMA_LOADENS4_14ComposedLayoutINS4_7SwizzleILi3ELi4ELi3EEENS4_18smem_ptr_flag_bitsILi16EEENSR_INS5_IJNSA_ILi8EEESF_EEENS5_IJSF_SB_EEEEEEEvNS4_8identityESY_S18_vS19_EENS_8epilogue10collective18CollectiveEpilogueINS1B_23Sm100TmaWarpSpecializedILi4ELi2ELi32ELb1ELb0EEEJSG_NS5_IJNSR_ISE_SB_EENSR_INSA_ILi32EEESB_EEEEESH_SI_SH_SI_NS1B_6fusion15FusionCallbacksIS1F_NS1K_17LinearCombinationISH_fSH_fLNS_15FloatRoundStyleE2EEESG_S1J_JEEENS4_5SM1004TMEM4LOAD26SM100_TMEM_LOAD_32dp32b32xESY_NSZ_INS10_ILi2ELi4ELi3EEES13_NSR_INS5_IJS14_S1H_EEENS5_IJS1H_SB_EEEEEEENS4_39AutoVectorizingCopyWithAssumedAlignmentILi128EEENS4_14SM90_TMA_STOREES1Y_S20_S20_EEEvvEEEEvNT_6ParamsE,"",@"SHT_CUDA_INFO"
	.sectionflags	@""
	.align	4


	//----- nvinfo : EIATTR_CUDA_API_VERSION
	.align		4
        /*0000*/ 	.byte	0x04, 0x37
        /*0002*/ 	.short	(.L_31 - .L_30)
.L_30:
        /*0004*/ 	.word	0x00000082


	//----- nvinfo : EIATTR_KPARAM_INFO
	.align		4
.L_31:
        /*0008*/ 	.byte	0x04, 0x17
        /*000a*/ 	.short	(.L_33 - .L_32)
.L_32:
        /*000c*/ 	.word	0x00000000
        /*0010*/ 	.short	0x0000
        /*0012*/ 	.short	0x0000
        /*0014*/ 	.byte	0x00, 0xf0, 0x01, 0x20


	//----- nvinfo : EIATTR_AT_ENTRY_FRAGMENTS
	.align		4
.L_33:
        /*0018*/ 	.byte	0x04, 0x4f
        /*001a*/ 	.short	(.L_35 - .L_34)


	//   ....[0]....
.L_34:
        /*001c*/ 	.word	0x00000006


	//----- nvinfo : EIATTR_RESERVED_SMEM_USED
	.align		4
.L_35:
        /*0020*/ 	.byte	0x01, 0x41
	.zero		2


	//----- nvinfo : EIATTR_SPARSE_MMA_MASK
	.align		4
        /*0024*/ 	.byte	0x03, 0x50
        /*0026*/ 	.short	0x0000


	//----- nvinfo : EIATTR_TCGEN05_1CTA_USED
	.align		4
        /*0028*/ 	.byte	0x01, 0x51
	.zero		2


	//----- nvinfo : EIATTR_MAXREG_COUNT
	.align		4
        /*002c*/ 	.byte	0x03, 0x1b
        /*002e*/ 	.short	0x00ff


	//----- nvinfo : EIATTR_NUM_BARRIERS
	.align		4
        /*0030*/ 	.byte	0x02, 0x4c
        /*0032*/ 	.byte	0x07
	.zero		1


	//----- nvinfo : EIATTR_EXTERNS
	.align		4
        /*0034*/ 	.byte	0x04, 0x0f
        /*0036*/ 	.short	(.L_37 - .L_36)


	//   ....[0]....
	.align		4
.L_36:
        /*0038*/ 	.word	index@(__assertfail)


	//----- nvinfo : EIATTR_MERCURY_ISA_VERSION
	.align		4
.L_37:
        /*003c*/ 	.byte	0x03, 0x5f
        /*003e*/ 	.short	0x0101


	//----- nvinfo : EIATTR_INT_WARP_WIDE_INSTR_OFFSETS
	.align		4
        /*0040*/ 	.byte	0x04, 0x31
        /*0042*/ 	.short	(.L_39 - .L_38)


	//   ....[0]....
.L_38:
        /*0044*/ 	.word	0x00001e00


	//   ....[1]....
        /*0048*/ 	.word	0x00003960


	//   ....[2]....
        /*004c*/ 	.word	0x00003990


	//   ....[3]....
        /*0050*/ 	.word	0x000039e0


	//   ....[4]....
        /*0054*/ 	.word	0x00004300


	//   ....[5]....
        /*0058*/ 	.word	0x00004360


	//   ....[6]....
        /*005c*/ 	.word	0x00004440


	//   ....[7]....
        /*0060*/ 	.word	0x000044b0


	//   ....[8]....
        /*0064*/ 	.word	0x000045c0


	//   ....[9]....
        /*0068*/ 	.word	0x00004650


	//   ....[10]....
        /*006c*/ 	.word	0x00004820


	//   ....[11]....
        /*0070*/ 	.word	0x00004980


	//----- nvinfo : EIATTR_COOP_GROUP_MASK_REGIDS
	.align		4
.L_39:
        /*0074*/ 	.byte	0x04, 0x29
        /*0076*/ 	.short	(.L_41 - .L_40)


	//   ....[0]....
.L_40:
        /*0078*/ 	.word	0xffffffff


	//   ....[1]....
        /*007c*/ 	.word	0xffffffff


	//   ....[2]....
        /*0080*/ 	.word	0xffffffff


	//   ....[3]....
        /*0084*/ 	.word	0xffffffff


	//   ....[4]....
        /*0088*/ 	.word	0xffffffff


	//   ....[5]....
        /*008c*/ 	.word	0xffffffff


	//   ....[6]....
        /*0090*/ 	.word	0xffffffff


	//   ....[7]....
        /*0094*/ 	.word	0xffffffff


	//   ....[8]....
        /*0098*/ 	.word	0xffffffff


	//   ....[9]....
        /*009c*/ 	.word	0xffffffff


	//   ....[10]....
        /*00a0*/ 	.word	0xffffffff


	//   ....[11]....
        /*00a4*/ 	.word	0xffffffff


	//   ....[12]....
        /*00a8*/ 	.word	0xffffffff


	//----- nvinfo : EIATTR_COOP_GROUP_INSTR_OFFSETS
	.align		4
.L_41:
        /*00ac*/ 	.byte	0x04, 0x28
        /*00ae*/ 	.short	(.L_43 - .L_42)


	//   ....[0]....
.L_42:
        /*00b0*/ 	.word	0x00000090


	//   ....[1]....
        /*00b4*/ 	.word	0x000004d0


	//   ....[2]....
        /*00b8*/ 	.word	0x00000680


	//   ....[3]....
        /*00bc*/ 	.word	0x00000820


	//   ....[4]....
        /*00c0*/ 	.word	0x00000920


	//   ....[5]....
        /*00c4*/ 	.word	0x00000a90


	//   ....[6]....
        /*00c8*/ 	.word	0x00000c30


	//   ....[7]....
        /*00cc*/ 	.word	0x00001ce0


	//   ....[8]....
        /*00d0*/ 	.word	0x00002be0


	//   ....[9]....
        /*00d4*/ 	.word	0x00002df0


	//   ....[10]....
        /*00d8*/ 	.word	0x00002e20


	//   ....[11]....
        /*00dc*/ 	.word	0x00003850


	//   ....[12]....
        /*00e0*/ 	.word	0x00003a80


	//----- nvinfo : EIATTR_VRC_CTA_INIT_COUNT
	.align		4
.L_43:
        /*00e4*/ 	.byte	0x02, 0x4a
        /*00e6*/ 	.byte	0x80
	.zero		1


	//----- nvinfo : EIATTR_SYSCALL_OFFSETS
	.align		4
        /*00e8*/ 	.byte	0x04, 0x46
        /*00ea*/ 	.short	(.L_45 - .L_44)


	//   ....[0]....
.L_44:
        /*00ec*/ 	.word	0x00005400


	//   ....[1]....
        /*00f0*/ 	.word	0x000054f0


	//   ....[2]....
        /*00f4*/ 	.word	0x00005c60


	//   ....[3]....
        /*00f8*/ 	.word	0x000068e0


	//   ....[4]....
        /*00fc*/ 	.word	0x00007530


	//   ....[5]....
        /*0100*/ 	.word	0x00008180


	//----- nvinfo : EIATTR_MBARRIER_INSTR_OFFSETS
	.align		4
.L_45:
        /*0104*/ 	.byte	0x04, 0x39
        /*0106*/ 	.short	(.L_47 - .L_46)


	//   ....[0]....
.L_46:
        /*0108*/ 	.word	0x000005b0
        /*010c*/ 	.word	0x000000ff
        /*0110*/ 	.word	0x00000000
        /*0114*/ 	.short	0x0100
        /*0116*/ 	.byte	0x05
	.zero		1


	//   ....[1]....
        /*0118*/ 	.word	0x000005c0
        /*011c*/ 	.word	0x000000ff
        /*0120*/ 	.word	0x00000030
        /*0124*/ 	.short	0x0100
        /*0126*/ 	.byte	0x05
	.zero		1


	//   ....[2]....
        /*0128*/ 	.word	0x000005d0
        /*012c*/ 	.word	0x000000ff
        /*0130*/ 	.word	0x00000008
        /*0134*/ 	.short	0x0100
        /*0136*/ 	.byte	0x05
	.zero		1


	//   ....[3]....
        /*0138*/ 	.word	0x000005e0
        /*013c*/ 	.word	0x000000ff
        /*0140*/ 	.word	0x00000038
        /*0144*/ 	.short	0x0100
        /*0146*/ 	.byte	0x05
	.zero		1


	//   ....[4]....
        /*0148*/ 	.word	0x000005f0
        /*014c*/ 	.word	0x000000ff
        /*0150*/ 	.word	0x00000010
        /*0154*/ 	.short	0x0100
        /*0156*/ 	.byte	0x05
	.zero		1


	//   ....[5]....
        /*0158*/ 	.word	0x00000600
        /*015c*/ 	.word	0x000000ff
        /*0160*/ 	.word	0x00000040
        /*0164*/ 	.short	0x0100
        /*0166*/ 	.byte	0x05
	.zero		1


	//   ....[6]....
        /*0168*/ 	.word	0x00000610
        /*016c*/ 	.word	0x000000ff
        /*0170*/ 	.word	0x00000018
        /*0174*/ 	.short	0x0100
        /*0176*/ 	.byte	0x05
	.zero		1


	//   ....[7]....
        /*0178*/ 	.word	0x00000620
        /*017c*/ 	.word	0x000000ff
        /*0180*/ 	.word	0x00000048
        /*0184*/ 	.short	0x0100
        /*0186*/ 	.byte	0x05
	.zero		1


	//   ....[8]....
        /*0188*/ 	.word	0x00000630
        /*018c*/ 	.word	0x000000ff
        /*0190*/ 	.word	0x00000020
        /*0194*/ 	.short	0x0100
        /*0196*/ 	.byte	0x05
	.zero		1


	//   ....[9]....
        /*0198*/ 	.word	0x00000640
        /*019c*/ 	.word	0x000000ff
        /*01a0*/ 	.word	0x00000050
        /*01a4*/ 	.short	0x0100
        /*01a6*/ 	.byte	0x05
	.zero		1


	//   ....[10]....
        /*01a8*/ 	.word	0x00000650
        /*01ac*/ 	.word	0x000000ff
        /*01b0*/ 	.word	0x00000028
        /*01b4*/ 	.short	0x0100
        /*01b6*/ 	.byte	0x05
	.zero		1


	//   ....[11]....
        /*01b8*/ 	.word	0x00000660
        /*01bc*/ 	.word	0x000000ff
        /*01c0*/ 	.word	0x00000058
        /*01c4*/ 	.short	0x0100
        /*01c6*/ 	.byte	0x05
	.zero		1


	//   ....[12]....
        /*01c8*/ 	.word	0x00000790
        /*01cc*/ 	.word	0x000000ff
        /*01d0*/ 	.word	0x00000060
        /*01d4*/ 	.short	0x0100
        /*01d6*/ 	.byte	0x07
	.zero		1


	//   ....[13]....
        /*01d8*/ 	.word	0x000007a0
        /*01dc*/ 	.word	0x000000ff
        /*01e0*/ 	.word	0x00000080
        /*01e4*/ 	.short	0x0100
        /*01e6*/ 	.byte	0x07
	.zero		1


	//   ....[14]....
        /*01e8*/ 	.word	0x000007b0
        /*01ec*/ 	.word	0x000000ff
        /*01f0*/ 	.word	0x00000068
        /*01f4*/ 	.short	0x0100
        /*01f6*/ 	.byte	0x07
	.zero		1


	//   ....[15]....
        /*01f8*/ 	.word	0x000007c0
        /*01fc*/ 	.word	0x000000ff
        /*0200*/ 	.word	0x00000088
        /*0204*/ 	.short	0x0100
        /*0206*/ 	.byte	0x07
	.zero		1


	//   ....[16]....
        /*0208*/ 	.word	0x000007d0
        /*020c*/ 	.word	0x000000ff
        /*0210*/ 	.word	0x00000070
        /*0214*/ 	.short	0x0100
        /*0216*/ 	.byte	0x07
	.zero		1


	//   ....[17]....
        /*0218*/ 	.word	0x000007e0
        /*021c*/ 	.word	0x000000ff
        /*0220*/ 	.word	0x00000090
        /*0224*/ 	.short	0x0100
        /*0226*/ 	.byte	0x07
	.zero		1


	//   ....[18]....
        /*0228*/ 	.word	0x000007f0
        /*022c*/ 	.word	0x000000ff
        /*0230*/ 	.word	0x00000078
        /*0234*/ 	.short	0x0100
        /*0236*/ 	.byte	0x07
	.zero		1


	//   ....[19]....
        /*0238*/ 	.word	0x00000800
        /*023c*/ 	.word	0x000000ff
        /*0240*/ 	.word	0x00000098
        /*0244*/ 	.short	0x0100
        /*0246*/ 	.byte	0x07
	.zero		1


	//   ....[20]....
        /*0248*/ 	.word	0x000008f0
        /*024c*/ 	.word	0x000000ff
        /*0250*/ 	.word	0x000000a0
        /*0254*/ 	.short	0x0100
        /*0256*/ 	.byte	0x05
	.zero		1


	//   ....[21]....
        /*0258*/ 	.word	0x00000900
        /*025c*/ 	.word	0x000000ff
        /*0260*/ 	.word	0x000000a8
        /*0264*/ 	.short	0x0100
        /*0266*/ 	.byte	0x05
	.zero		1


	//   ....[22]....
        /*0268*/ 	.word	0x00000a40
        /*026c*/ 	.word	0x000000ff
        /*0270*/ 	.word	0x000000b0
        /*0274*/ 	.short	0x0100
        /*0276*/ 	.byte	0x05
	.zero		1


	//   ....[23]....
        /*0278*/ 	.word	0x00000a50
        /*027c*/ 	.word	0x000000ff
        /*0280*/ 	.word	0x000000c0
        /*0284*/ 	.short	0x0100
        /*0286*/ 	.byte	0x05
	.zero		1


	//   ....[24]....
        /*0288*/ 	.word	0x00000a60
        /*028c*/ 	.word	0x000000ff
        /*0290*/ 	.word	0x000000b8
        /*0294*/ 	.short	0x0100
        /*0296*/ 	.byte	0x05
	.zero		1


	//   ....[25]....
        /*0298*/ 	.word	0x00000a70
        /*029c*/ 	.word	0x000000ff
        /*02a0*/ 	.word	0x000000c8
        /*02a4*/ 	.short	0x0100
        /*02a6*/ 	.byte	0x05
	.zero		1


	//   ....[26]....
        /*02a8*/ 	.word	0x00000ba0
        /*02ac*/ 	.word	0x000000ff
        /*02b0*/ 	.word	0x000000d0
        /*02b4*/ 	.short	0x0100
        /*02b6*/ 	.byte	0x07
	.zero		1


	//   ....[27]....
        /*02b8*/ 	.word	0x00000bb0
        /*02bc*/ 	.word	0x000000ff
        /*02c0*/ 	.word	0x000000f0
        /*02c4*/ 	.short	0x0100
        /*02c6*/ 	.byte	0x07
	.zero		1


	//   ....[28]....
        /*02c8*/ 	.word	0x00000bc0
        /*02cc*/ 	.word	0x000000ff
        /*02d0*/ 	.word	0x000000d8
        /*02d4*/ 	.short	0x0100
        /*02d6*/ 	.byte	0x07
	.zero		1


	//   ....[29]....
        /*02d8*/ 	.word	0x00000bd0
        /*02dc*/ 	.word	0x000000ff
        /*02e0*/ 	.word	0x000000f8
        /*02e4*/ 	.short	0x0100
        /*02e6*/ 	.byte	0x07
	.zero		1


	//   ....[30]....
        /*02e8*/ 	.word	0x00000be0
        /*02ec*/ 	.word	0x000000ff
        /*02f0*/ 	.word	0x000000e0
        /*02f4*/ 	.short	0x0100
        /*02f6*/ 	.byte	0x07
	.zero		1


	//   ....[31]....
        /*02f8*/ 	.word	0x00000bf0
        /*02fc*/ 	.word	0x000000ff
        /*0300*/ 	.word	0x00000100
        /*0304*/ 	.short	0x0100
        /*0306*/ 	.byte	0x07
	.zero		1


	//   ....[32]....
        /*0308*/ 	.word	0x00000c00
        /*030c*/ 	.word	0x000000ff
        /*0310*/ 	.word	0x000000e8
        /*0314*/ 	.short	0x0100
        /*0316*/ 	.byte	0x07
	.zero		1


	//   ....[33]....
        /*0318*/ 	.word	0x00000c10
        /*031c*/ 	.word	0x000000ff
        /*0320*/ 	.word	0x00000108
        /*0324*/ 	.short	0x0100
        /*0326*/ 	.byte	0x07
	.zero		1


	//   ....[34]....
        /*0328*/ 	.word	0x00000d00
        /*032c*/ 	.word	0x000000ff
        /*0330*/ 	.word	0x00000110
        /*0334*/ 	.short	0x0100
        /*0336*/ 	.byte	0x05
	.zero		1


	//   ....[35]....
        /*0338*/ 	.word	0x00000d10
        /*033c*/ 	.word	0x000000ff
        /*0340*/ 	.word	0x00000120
        /*0344*/ 	.short	0x0100
        /*0346*/ 	.byte	0x05
	.zero		1


	//   ....[36]....
        /*0348*/ 	.word	0x00000d20
        /*034c*/ 	.word	0x000000ff
        /*0350*/ 	.word	0x00000118
        /*0354*/ 	.short	0x0100
        /*0356*/ 	.byte	0x05
	.zero		1


	//   ....[37]....
        /*0358*/ 	.word	0x00000d30
        /*035c*/ 	.word	0x000000ff
        /*0360*/ 	.word	0x00000128
        /*0364*/ 	.short	0x0100
        /*0366*/ 	.byte	0x05
	.zero		1


	//   ....[38]....
        /*0368*/ 	.word	0x00001600
        /*036c*/ 	.word	0x00000002
        /*0370*/ 	.word	0x00000120
        /*0374*/ 	.short	0x010a
        /*0376*/ 	.byte	0xff
	.zero		1


	//   ....[39]....
        /*0378*/ 	.word	0x00001630
        /*037c*/ 	.word	0x00000002
        /*0380*/ 	.word	0x00000110
        /*0384*/ 	.short	0x0101
        /*0386*/ 	.byte	0xff
	.zero		1


	//   ....[40]....
        /*0388*/ 	.word	0x00001700
        /*038c*/ 	.word	0x000000ff
        /*0390*/ 	.word	0x00000030
        /*0394*/ 	.short	0x010a
        /*0396*/ 	.byte	0x08
	.zero		1


	//   ....[41]....
        /*0398*/ 	.word	0x000017a0
        /*039c*/ 	.word	0x000000ff
        /*03a0*/ 	.word	0x00000030
        /*03a4*/ 	.short	0x010a
        /*03a6*/ 	.byte	0x21
	.zero		1


	//   ....[42]....
        /*03a8*/ 	.word	0x00001900
        /*03ac*/ 	.word	0x000000ff
        /*03b0*/ 	.word	0x00000030
        /*03b4*/ 	.short	0x010a
        /*03b6*/ 	.byte	0x08
	.zero		1


	//   ....[43]....
        /*03b8*/ 	.word	0x000019f0
        /*03bc*/ 	.word	0x000000ff
        /*03c0*/ 	.word	0x000000a8
        /*03c4*/ 	.short	0x0101
        /*03c6*/ 	.byte	0x04
	.zero		1


	//   ....[44]....
        /*03c8*/ 	.word	0x00001a10
        /*03cc*/ 	.word	0x000000ff
        /*03d0*/ 	.word	0x00000030
        /*03d4*/ 	.short	0x010a
        /*03d6*/ 	.byte	0x08
	.zero		1


	//   ....[45]....
        /*03d8*/ 	.word	0x00001a90
        /*03dc*/ 	.word	0x000000ff
        /*03e0*/ 	.word	0x00000030
        /*03e4*/ 	.short	0x010a
        /*03e6*/ 	.byte	0x11
	.zero		1


	//   ....[46]....
        /*03e8*/ 	.word	0x00001bf0
        /*03ec*/ 	.word	0x000000ff
        /*03f0*/ 	.word	0x00000030
        /*03f4*/ 	.short	0x010a
        /*03f6*/ 	.byte	0x08
	.zero		1


	//   ....[47]....
        /*03f8*/ 	.word	0x00001d10
        /*03fc*/ 	.word	0x00000002
        /*0400*/ 	.word	0x000000b0
        /*0404*/ 	.short	0x010a
        /*0406*/ 	.byte	0xff
	.zero		1


	//   ....[48]....
        /*0408*/ 	.word	0x00001dd0
        /*040c*/ 	.word	0x00000002
        /*0410*/ 	.word	0x00000000
        /*0414*/ 	.short	0x0101
        /*0416*/ 	.byte	0xff
	.zero		1


	//   ....[49]....
        /*0418*/ 	.word	0x00002330
        /*041c*/ 	.word	0x000000ff
        /*0420*/ 	.word	0x00000000
        /*0424*/ 	.short	0x010a
        /*0426*/ 	.byte	0x05
	.zero		1


	//   ....[50]....
        /*0428*/ 	.word	0x000023c0
        /*042c*/ 	.word	0x000000ff
        /*0430*/ 	.word	0x00000000
        /*0434*/ 	.short	0x010a
        /*0436*/ 	.byte	0x05
	.zero		1


	//   ....[51]....
        /*0438*/ 	.word	0x00002450
        /*043c*/ 	.word	0x000000ff
        /*0440*/ 	.word	0x00000000
        /*0444*/ 	.short	0x010a
        /*0446*/ 	.byte	0x05
	.zero		1


	//   ....[52]....
        /*0448*/ 	.word	0x000024e0
        /*044c*/ 	.word	0x000000ff
        /*0450*/ 	.word	0x00000000
        /*0454*/ 	.short	0x010a
        /*0456*/ 	.byte	0x05
	.zero		1


	//   ....[53]....
        /*0458*/ 	.word	0x00002570
        /*045c*/ 	.word	0x000000ff
        /*0460*/ 	.word	0x00000000
        /*0464*/ 	.short	0x010a
        /*0466*/ 	.byte	0x05
	.zero		1


	//   ....[54]....
        /*0468*/ 	.word	0x00002610
        /*046c*/ 	.word	0x00000000
        /*0470*/ 	.word	0x00000000
        /*0474*/ 	.short	0x010a
        /*0476*/ 	.byte	0xff
	.zero		1


	//   ....[55]....
        /*0478*/ 	.word	0x00002730
        /*047c*/ 	.word	0x00000000
        /*0480*/ 	.word	0x00000110
        /*0484*/ 	.short	0x010a
        /*0486*/ 	.byte	0xff
	.zero		1


	//   ....[56]....
        /*0488*/ 	.word	0x000027a0
        /*048c*/ 	.word	0x00000000
        /*0490*/ 	.word	0x00000000
        /*0494*/ 	.short	0x0101
        /*0496*/ 	.byte	0xff
	.zero		1


	//   ....[57]....
        /*0498*/ 	.word	0x000027c0
        /*049c*/ 	.word	0x000000ff
        /*04a0*/ 	.word	0x000000c0
        /*04a4*/ 	.short	0x010a
        /*04a6*/ 	.byte	0x05
	.zero		1


	//   ....[58]....
        /*04a8*/ 	.word	0x000028e0
        /*04ac*/ 	.word	0x00000000
        /*04b0*/ 	.word	0x000000b0
        /*04b4*/ 	.short	0x010a
        /*04b6*/ 	.byte	0xff
	.zero		1


	//   ....[59]....
        /*04b8*/ 	.word	0x000029e0
        /*04bc*/ 	.word	0x00000000
        /*04c0*/ 	.word	0x00000000
        /*04c4*/ 	.short	0x0101
        /*04c6*/ 	.byte	0xff
	.zero		1


	//   ....[60]....
        /*04c8*/ 	.word	0x00002a70
        /*04cc*/ 	.word	0x000000ff
        /*04d0*/ 	.word	0x000000c0
        /*04d4*/ 	.short	0x0106
        /*04d6*/ 	.byte	0x05
	.zero		1


	//   ....[61]....
        /*04d8*/ 	.word	0x00002a90
        /*04dc*/ 	.word	0x000000ff
        /*04e0*/ 	.word	0x000000c0
        /*04e4*/ 	.short	0x010a
        /*04e6*/ 	.byte	0x05
	.zero		1


	//   ....[62]....
        /*04e8*/ 	.word	0x00002b20
        /*04ec*/ 	.word	0x000000ff
        /*04f0*/ 	.word	0x000000c0
        /*04f4*/ 	.short	0x0106
        /*04f6*/ 	.byte	0x04
	.zero		1


	//   ....[63]....
        /*04f8*/ 	.word	0x00002b60
        /*04fc*/ 	.word	0x00000000
        /*0500*/ 	.word	0x000000c0
        /*0504*/ 	.short	0x010a
        /*0506*/ 	.byte	0xff
	.zero		1


	//   ....[64]....
        /*0508*/ 	.word	0x000030a0
        /*050c*/ 	.word	0x00000000
        /*0510*/ 	.word	0x000000b0
        /*0514*/ 	.short	0x010a
        /*0516*/ 	.byte	0xff
	.zero		1


	//   ....[65]....
        /*0518*/ 	.word	0x000031b0
        /*051c*/ 	.word	0x00000003
        /*0520*/ 	.word	0x00000000
        /*0524*/ 	.short	0x0101
        /*0526*/ 	.byte	0xff
	.zero		1


	//   ....[66]....
        /*0528*/ 	.word	0x000031c0
        /*052c*/ 	.word	0x000000ff
        /*0530*/ 	.word	0x00000000
        /*0534*/ 	.short	0x010a
        /*0536*/ 	.byte	0x06
	.zero		1


	//   ....[67]....
        /*0538*/ 	.word	0x000031e0
        /*053c*/ 	.word	0x000000ff
        /*0540*/ 	.word	0x000000f0
        /*0544*/ 	.short	0x010a
        /*0546*/ 	.byte	0x07
	.zero		1


	//   ....[68]....
        /*0548*/ 	.word	0x000032b0
        /*054c*/ 	.word	0x000000ff
        /*0550*/ 	.word	0x00000000
        /*0554*/ 	.short	0x010a
        /*0556*/ 	.byte	0x06
	.zero		1


	//   ....[69]....
        /*0558*/ 	.word	0x000033e0
        /*055c*/ 	.word	0x000000ff
        /*0560*/ 	.word	0x00000000
        /*0564*/ 	.short	0x010a
        /*0566*/ 	.byte	0x1a
	.zero		1


	//   ....[70]....
        /*0568*/ 	.word	0x00003680
        /*056c*/ 	.word	0x000000ff
        /*0570*/ 	.word	0x00000000
        /*0574*/ 	.short	0x010a
        /*0576*/ 	.byte	0x06
	.zero		1


	//   ....[71]....
        /*0578*/ 	.word	0x00003710
        /*057c*/ 	.word	0x000000ff
        /*0580*/ 	.word	0x00000000
        /*0584*/ 	.short	0x010a
        /*0586*/ 	.byte	0x06
	.zero		1


	//   ....[72]....
        /*0588*/ 	.word	0x000037a0
        /*058c*/ 	.word	0x000000ff
        /*0590*/ 	.word	0x00000000
        /*0594*/ 	.short	0x010a
        /*0596*/ 	.byte	0x06
	.zero		1


	//   ....[73]....
        /*0598*/ 	.word	0x00003830
        /*059c*/ 	.word	0x000000ff
        /*05a0*/ 	.word	0x00000000
        /*05a4*/ 	.short	0x010a
        /*05a6*/ 	.byte	0x07
	.zero		1


	//   ....[74]....
        /*05a8*/ 	.word	0x00003cb0
        /*05ac*/ 	.word	0x00000000
        /*05b0*/ 	.word	0x000000b0
        /*05b4*/ 	.short	0x010a
        /*05b6*/ 	.byte	0xff
	.zero		1


	//   ....[75]....
        /*05b8*/ 	.word	0x00003d70
        /*05bc*/ 	.word	0x00000000
        /*05c0*/ 	.word	0x00000000
        /*05c4*/ 	.short	0x0101
        /*05c6*/ 	.byte	0xff
	.zero		1


	//   ....[76]....
        /*05c8*/ 	.word	0x00004090
        /*05cc*/ 	.word	0x000000ff
        /*05d0*/ 	.word	0x000000a8
        /*05d4*/ 	.short	0x010a
        /*05d6*/ 	.byte	0x07
	.zero		1


	//   ....[77]....
        /*05d8*/ 	.word	0x00004280
        /*05dc*/ 	.word	0x000000ff
        /*05e0*/ 	.word	0x00000080
        /*05e4*/ 	.short	0x010a
        /*05e6*/ 	.byte	0x07
	.zero		1


	//   ....[78]....
        /*05e8*/ 	.word	0x000043f0
        /*05ec*/ 	.word	0x000000ff
        /*05f0*/ 	.word	0x00000060
        /*05f4*/ 	.short	0x010b
        /*05f6*/ 	.byte	0x07
	.zero		1


	//   ....[79]....
        /*05f8*/ 	.word	0x00004400
        /*05fc*/ 	.word	0x000000ff
        /*0600*/ 	.word	0x00000000
        /*0604*/ 	.short	0x0101
        /*0606*/ 	.byte	0x08
	.zero		1


	//   ....[80]....
        /*0608*/ 	.word	0x00004410
        /*060c*/ 	.word	0x000000ff
        /*0610*/ 	.word	0x00000088
        /*0614*/ 	.short	0x010a
        /*0616*/ 	.byte	0x07
	.zero		1


	//   ....[81]....
        /*0618*/ 	.word	0x00004560
        /*061c*/ 	.word	0x000000ff
        /*0620*/ 	.word	0x00000068
        /*0624*/ 	.short	0x010b
        /*0626*/ 	.byte	0x07
	.zero		1


	//   ....[82]....
        /*0628*/ 	.word	0x00004570
        /*062c*/ 	.word	0x000000ff
        /*0630*/ 	.word	0x00000000
        /*0634*/ 	.short	0x0101
        /*0636*/ 	.byte	0x08
	.zero		1


	//   ....[83]....
        /*0638*/ 	.word	0x00004580
        /*063c*/ 	.word	0x000000ff
        /*0640*/ 	.word	0x00000090
        /*0644*/ 	.short	0x010a
        /*0646*/ 	.byte	0x07
	.zero		1


	//   ....[84]....
        /*0648*/ 	.word	0x00004700
        /*064c*/ 	.word	0x000000ff
        /*0650*/ 	.word	0x00000070
        /*0654*/ 	.short	0x010b
        /*0656*/ 	.byte	0x07
	.zero		1


	//   ....[85]....
        /*0658*/ 	.word	0x00004740
        /*065c*/ 	.word	0x000000ff
        /*0660*/ 	.word	0x00000000
        /*0664*/ 	.short	0x0101
        /*0666*/ 	.byte	0x08
	.zero		1


	//   ....[86]....
        /*0668*/ 	.word	0x00004780
        /*066c*/ 	.word	0x000000ff
        /*0670*/ 	.word	0x00000098
        /*0674*/ 	.short	0x010a
        /*0676*/ 	.byte	0x07
	.zero		1


	//   ....[87]....
        /*0678*/ 	.word	0x000049c0
        /*067c*/ 	.word	0x000000ff
        /*0680*/ 	.word	0x00000078
        /*0684*/ 	.short	0x010b
        /*0686*/ 	.byte	0x07
	.zero		1


	//   ....[88]....
        /*0688*/ 	.word	0x000049e0
        /*068c*/ 	.word	0x000000ff
        /*0690*/ 	.word	0x00000000
        /*0694*/ 	.short	0x0101
        /*0696*/ 	.byte	0x0d
	.zero		1


	//   ....[89]....
        /*0698*/ 	.word	0x00004a10
        /*069c*/ 	.word	0x000000ff
        /*06a0*/ 	.word	0x00000080
        /*06a4*/ 	.short	0x010a
        /*06a6*/ 	.byte	0x07
	.zero		1


	//   ....[90]....
        /*06a8*/ 	.word	0x00004a30
        /*06ac*/ 	.word	0x000000ff
        /*06b0*/ 	.word	0x00000088
        /*06b4*/ 	.short	0x010a
        /*06b6*/ 	.byte	0x07
	.zero		1


	//   ....[91]....
        /*06b8*/ 	.word	0x00004a50
        /*06bc*/ 	.word	0x000000ff
        /*06c0*/ 	.word	0x00000090
        /*06c4*/ 	.short	0x010a
        /*06c6*/ 	.byte	0x07
	.zero		1


	//   ....[92]....
        /*06c8*/ 	.word	0x00004a90
        /*06cc*/ 	.word	0x00000000
        /*06d0*/ 	.word	0x00000098
        /*06d4*/ 	.short	0x010a
        /*06d6*/ 	.byte	0xff
	.zero		1


	//   ....[93]....
        /*06d8*/ 	.word	0x00004dc0
        /*06dc*/ 	.word	0x00000000
        /*06e0*/ 	.word	0x000000b0
        /*06e4*/ 	.short	0x010a
        /*06e6*/ 	.byte	0xff
	.zero		1


	//   ....[94]....
        /*06e8*/ 	.word	0x00004ed0
        /*06ec*/ 	.word	0x00000000
        /*06f0*/ 	.word	0x00000000
        /*06f4*/ 	.short	0x0101
        /*06f6*/ 	.byte	0xff
	.zero		1


	//   ....[95]....
        /*06f8*/ 	.word	0x00005920
        /*06fc*/ 	.word	0x000000ff
        /*0700*/ 	.word	0x00000060
        /*0704*/ 	.short	0x010a
        /*0706*/ 	.byte	0x30
	.zero		1


	//   ....[96]....
        /*0708*/ 	.word	0x00005960
        /*070c*/ 	.word	0x00000040
        /*0710*/ 	.word	0x000000d0
        /*0714*/ 	.short	0x010a
        /*0716*/ 	.byte	0xff
	.zero		1


	//   ....[97]....
        /*0718*/ 	.word	0x00005a50
        /*071c*/ 	.word	0x000000ff
        /*0720*/ 	.word	0x00000060
        /*0724*/ 	.short	0x010a
        /*0726*/ 	.byte	0x30
	.zero		1


	//   ....[98]....
        /*0728*/ 	.word	0x00005b40
        /*072c*/ 	.word	0x00000040
        /*0730*/ 	.word	0x000000d0
        /*0734*/ 	.short	0x010a
        /*0736*/ 	.byte	0xff
	.zero		1


	//   ....[99]....
        /*0738*/ 	.word	0x00006610
        /*073c*/ 	.word	0x00000000
        /*0740*/ 	.word	0x00000000
        /*0744*/ 	.short	0x0101
        /*0746*/ 	.byte	0xff
	.zero		1


	//   ....[100]....
        /*0748*/ 	.word	0x00006620
        /*074c*/ 	.word	0x00000002
        /*0750*/ 	.word	0x00000060
        /*0754*/ 	.short	0x010a
        /*0756*/ 	.byte	0xff
	.zero		1


	//   ....[101]....
        /*0758*/ 	.word	0x00006700
        /*075c*/ 	.word	0x00000002
        /*0760*/ 	.word	0x00000060
        /*0764*/ 	.short	0x010a
        /*0766*/ 	.byte	0xff
	.zero		1


	//   ....[102]....
        /*0768*/ 	.word	0x00007260
        /*076c*/ 	.word	0x00000048
        /*0770*/ 	.word	0x00000000
        /*0774*/ 	.short	0x0101
        /*0776*/ 	.byte	0xff
	.zero		1


	//   ....[103]....
        /*0778*/ 	.word	0x00007280
        /*077c*/ 	.word	0x00000000
        /*0780*/ 	.word	0x00000060
        /*0784*/ 	.short	0x010a
        /*0786*/ 	.byte	0xff
	.zero		1


	//   ....[104]....
        /*0788*/ 	.word	0x00007350
        /*078c*/ 	.word	0x00000000
        /*0790*/ 	.word	0x00000060
        /*0794*/ 	.short	0x010a
        /*0796*/ 	.byte	0xff
	.zero		1


	//   ....[105]....
        /*0798*/ 	.word	0x00007eb0
        /*079c*/ 	.word	0x00000048
        /*07a0*/ 	.word	0x00000000
        /*07a4*/ 	.short	0x0101
        /*07a6*/ 	.byte	0xff
	.zero		1


	//   ....[106]....
        /*07a8*/ 	.word	0x00007ed0
        /*07ac*/ 	.word	0x00000000
        /*07b0*/ 	.word	0x00000060
        /*07b4*/ 	.short	0x010a
        /*07b6*/ 	.byte	0xff
	.zero		1


	//   ....[107]....
        /*07b8*/ 	.word	0x00007fa0
        /*07bc*/ 	.word	0x00000000
        /*07c0*/ 	.word	0x00000060
        /*07c4*/ 	.short	0x010a
        /*07c6*/ 	.byte	0xff
	.zero		1


	//   ....[108]....
        /*07c8*/ 	.word	0x000082e0
        /*07cc*/ 	.word	0x000000ff
        /*07d0*/ 	.word	0x00000000
        /*07d4*/ 	.short	0x0101
        /*07d6*/ 	.byte	0x05
	.zero		1


	//   ....[109]....
        /*07d8*/ 	.word	0x00008b60
        /*07dc*/ 	.word	0x00000000
        /*07e0*/ 	.word	0x00000000
        /*07e4*/ 	.short	0x0101
        /*07e6*/ 	.byte	0xff
	.zero		1


	//   ....[110]....
        /*07e8*/ 	.word	0x00008dd0
        /*07ec*/ 	.word	0x000000ff
        /*07f0*/ 	.word	0x00000000
        /*07f4*/ 	.short	0x0101
        /*07f6*/ 	.byte	0x04
	.zero		1


	//   ....[111]....
        /*07f8*/ 	.word	0x00008df0
        /*07fc*/ 	.word	0x00000002
        /*0800*/ 	.word	0x00000120
        /*0804*/ 	.short	0x010a
        /*0806*/ 	.byte	0xff
	.zero		1


	//   ....[112]....
        /*0808*/ 	.word	0x00008e50
        /*080c*/ 	.word	0x00000002
        /*0810*/ 	.word	0x00000030
        /*0814*/ 	.short	0x010a
        /*0816*/ 	.byte	0xff
	.zero		1


	//   ....[113]....
        /*0818*/ 	.word	0x00008eb0
        /*081c*/ 	.word	0x00000002
        /*0820*/ 	.word	0x00000030
        /*0824*/ 	.short	0x010a
        /*0826*/ 	.byte	0xff
	.zero		1


	//   ....[114]....
        /*0828*/ 	.word	0x00008f00
        /*082c*/ 	.word	0x00000002
        /*0830*/ 	.word	0x000000b0
        /*0834*/ 	.short	0x010a
        /*0836*/ 	.byte	0xff
	.zero		1


	//   ....[115]....
        /*0838*/ 	.word	0x00008f60
        /*083c*/ 	.word	0x00000000
        /*0840*/ 	.word	0x00000000
        /*0844*/ 	.short	0x010a
        /*0846*/ 	.byte	0xff
	.zero		1


	//   ....[116]....
        /*0848*/ 	.word	0x00008fc0
        /*084c*/ 	.word	0x00000000
        /*0850*/ 	.word	0x00000000
        /*0854*/ 	.short	0x010a
        /*0856*/ 	.byte	0xff
	.zero		1


	//   ....[117]....
        /*0858*/ 	.word	0x00009020
        /*085c*/ 	.word	0x00000000
        /*0860*/ 	.word	0x00000000
        /*0864*/ 	.short	0x010a
        /*0866*/ 	.byte	0xff
	.zero		1


	//   ....[118]....
        /*0868*/ 	.word	0x00009080
        /*086c*/ 	.word	0x00000000
        /*0870*/ 	.word	0x00000000
        /*0874*/ 	.short	0x010a
        /*0876*/ 	.byte	0xff
	.zero		1


	//   ....[119]....
        /*0878*/ 	.word	0x000090e0
        /*087c*/ 	.word	0x00000000
        /*0880*/ 	.word	0x00000000
        /*0884*/ 	.short	0x010a
        /*0886*/ 	.byte	0xff
	.zero		1


	//   ....[120]....
        /*0888*/ 	.word	0x00009130
        /*088c*/ 	.word	0x00000000
        /*0890*/ 	.word	0x00000110
        /*0894*/ 	.short	0x010a
        /*0896*/ 	.byte	0xff
	.zero		1


	//   ....[121]....
        /*0898*/ 	.word	0x00009190
        /*089c*/ 	.word	0x00000000
        /*08a0*/ 	.word	0x000000c0
        /*08a4*/ 	.short	0x010a
        /*08a6*/ 	.byte	0xff
	.zero		1


	//   ....[122]....
        /*08a8*/ 	.word	0x000091e0
        /*08ac*/ 	.word	0x00000000
        /*08b0*/ 	.word	0x000000b0
        /*08b4*/ 	.short	0x010a
        /*08b6*/ 	.byte	0xff
	.zero		1


	//   ....[123]....
        /*08b8*/ 	.word	0x00009240
        /*08bc*/ 	.word	0x00000000
        /*08c0*/ 	.word	0x000000c0
        /*08c4*/ 	.short	0x010a
        /*08c6*/ 	.byte	0xff
	.zero		1


	//   ....[124]....
        /*08c8*/ 	.word	0x00009290
        /*08cc*/ 	.word	0x00000000
        /*08d0*/ 	.word	0x000000b0
        /*08d4*/ 	.short	0x010a
        /*08d6*/ 	.byte	0xff
	.zero		1


	//   ....[125]....
        /*08d8*/ 	.word	0x000092f0
        /*08dc*/ 	.word	0x00000002
        /*08e0*/ 	.word	0x000000f0
        /*08e4*/ 	.short	0x010a
        /*08e6*/ 	.byte	0xff
	.zero		1


	//   ....[126]....
        /*08e8*/ 	.word	0x00009350
        /*08ec*/ 	.word	0x00000000
        /*08f0*/ 	.word	0x00000000
        /*08f4*/ 	.short	0x010a
        /*08f6*/ 	.byte	0xff
	.zero		1


	//   ....[127]....
        /*08f8*/ 	.word	0x000093b0
        /*08fc*/ 	.word	0x00000000
        /*0900*/ 	.word	0x00000000
        /*0904*/ 	.short	0x010a
        /*0906*/ 	.byte	0xff
	.zero		1


	//   ....[128]....
        /*0908*/ 	.word	0x00009410
        /*090c*/ 	.word	0x00000000
        /*0910*/ 	.word	0x00000000
        /*0914*/ 	.short	0x010a
        /*0916*/ 	.byte	0xff
	.zero		1


	//   ....[129]....
        /*0918*/ 	.word	0x00009470
        /*091c*/ 	.word	0x00000000
        /*0920*/ 	.word	0x00000000
        /*0924*/ 	.short	0x010a
        /*0926*/ 	.byte	0xff
	.zero		1


	//   ....[130]....
        /*0928*/ 	.word	0x000094d0
        /*092c*/ 	.word	0x00000000
        /*0930*/ 	.word	0x00000000
        /*0934*/ 	.short	0x010a
        /*0936*/ 	.byte	0xff
	.zero		1


	//   ....[131]....
        /*0938*/ 	.word	0x00009520
        /*093c*/ 	.word	0x00000000
        /*0940*/ 	.word	0x000000b0
        /*0944*/ 	.short	0x010a
        /*0946*/ 	.byte	0xff
	.zero		1


	//   ....[132]....
        /*0948*/ 	.word	0x00009580
        /*094c*/ 	.word	0x00000000
        /*0950*/ 	.word	0x000000a8
        /*0954*/ 	.short	0x010a
        /*0956*/ 	.byte	0xff
	.zero		1


	//   ....[133]....
        /*0958*/ 	.word	0x000095e0
        /*095c*/ 	.word	0x00000000
        /*0960*/ 	.word	0x00000080
        /*0964*/ 	.short	0x010a
        /*0966*/ 	.byte	0xff
	.zero		1


	//   ....[134]....
        /*0968*/ 	.word	0x00009640
        /*096c*/ 	.word	0x00000000
        /*0970*/ 	.word	0x00000088
        /*0974*/ 	.short	0x010a
        /*0976*/ 	.byte	0xff
	.zero		1


	//   ....[135]....
        /*0978*/ 	.word	0x000096a0
        /*097c*/ 	.word	0x00000000
        /*0980*/ 	.word	0x00000090
        /*0984*/ 	.short	0x010a
        /*0986*/ 	.byte	0xff
	.zero		1


	//   ....[136]....
        /*0988*/ 	.word	0x00009700
        /*098c*/ 	.word	0x00000000
        /*0990*/ 	.word	0x00000098
        /*0994*/ 	.short	0x010a
        /*0996*/ 	.byte	0xff
	.zero		1


	//   ....[137]....
        /*0998*/ 	.word	0x00009760
        /*099c*/ 	.word	0x00000000
        /*09a0*/ 	.word	0x00000080
        /*09a4*/ 	.short	0x010a
        /*09a6*/ 	.byte	0xff
	.zero		1


	//   ....[138]....
        /*09a8*/ 	.word	0x000097c0
        /*09ac*/ 	.word	0x00000000
        /*09b0*/ 	.word	0x00000088
        /*09b4*/ 	.short	0x010a
        /*09b6*/ 	.byte	0xff
	.zero		1


	//   ....[139]....
        /*09b8*/ 	.word	0x00009820
        /*09bc*/ 	.word	0x00000000
        /*09c0*/ 	.word	0x00000090
        /*09c4*/ 	.short	0x010a
        /*09c6*/ 	.byte	0xff
	.zero		1


	//   ....[140]....
        /*09c8*/ 	.word	0x00009870
        /*09cc*/ 	.word	0x00000000
        /*09d0*/ 	.word	0x000000b0
        /*09d4*/ 	.short	0x010a
        /*09d6*/ 	.byte	0xff
	.zero		1


	//   ....[141]....
        /*09d8*/ 	.word	0x000098d0
        /*09dc*/ 	.word	0x00000002
        /*09e0*/ 	.word	0x00000060
        /*09e4*/ 	.short	0x010a
        /*09e6*/ 	.byte	0xff
	.zero		1


	//   ....[142]....
        /*09e8*/ 	.word	0x00009920
        /*09ec*/ 	.word	0x00000040
        /*09f0*/ 	.word	0x000000d0
        /*09f4*/ 	.short	0x010a
        /*09f6*/ 	.byte	0xff
	.zero		1


	//   ....[143]....
        /*09f8*/ 	.word	0x00009970
        /*09fc*/ 	.word	0x00000002
        /*0a00*/ 	.word	0x00000060
        /*0a04*/ 	.short	0x010a
        /*0a06*/ 	.byte	0xff
	.zero		1


	//   ....[144]....
        /*0a08*/ 	.word	0x000099c0
        /*0a0c*/ 	.word	0x00000000
        /*0a10*/ 	.word	0x00000060
        /*0a14*/ 	.short	0x010a
        /*0a16*/ 	.byte	0xff
	.zero		1


	//   ....[145]....
        /*0a18*/ 	.word	0x00009a10
        /*0a1c*/ 	.word	0x00000000
        /*0a20*/ 	.word	0x00000060
        /*0a24*/ 	.short	0x010a
        /*0a26*/ 	.byte	0xff
	.zero		1


	//----- nvinfo : EIATTR_NUM_MBARRIERS
	.align		4
.L_47:
        /*0a28*/ 	.byte	0x03, 0x38
        /*0a2a*/ 	.short	0x0026


	//----- nvinfo : EIATTR_EXIT_INSTR_OFFSETS
	.align		4
        /*0a2c*/ 	.byte	0x04, 0x1c
        /*0a2e*/ 	.short	(.L_49 - .L_48)


	//   ....[0]....
.L_48:
        /*0a30*/ 	.word	0x00002640


	//   ....[1]....
        /*0a34*/ 	.word	0x00002b30


	//   ....[2]....
        /*0a38*/ 	.word	0x00002b90


	//   ....[3]....
        /*0a3c*/ 	.word	0x00003a90


	//   ....[4]....
        /*0a40*/ 	.word	0x00004ac0


	//   ....[5]....
        /*0a44*/ 	.word	0x00004b00


	//   ....[6]....
        /*0a48*/ 	.word	0x00008cc0


	//   ....[7]....
        /*0a4c*/ 	.word	0x00008d40


	//   ....[8]....
        /*0a50*/ 	.word	0x00008d70


	//   ....[9]....
        /*0a54*/ 	.word	0x00008de0


	//----- nvinfo : EIATTR_MAX_THREADS
	.align		4
.L_49:
        /*0a58*/ 	.byte	0x04, 0x05
        /*0a5a*/ 	.short	(.L_51 - .L_50)
.L_50:
        /*0a5c*/ 	.word	0x00000100
        /*0a60*/ 	.word	0x00000001
        /*0a64*/ 	.word	0x00000001


	//----- nvinfo : EIATTR_CRS_STACK_SIZE
	.align		4
.L_51:
        /*0a68*/ 	.byte	0x04, 0x1e
        /*0a6a*/ 	.short	(.L_53 - .L_52)
.L_52:
        /*0a6c*/ 	.word	0x00000000


	//----- nvinfo : EIATTR_CBANK_PARAM_SIZE
	.align		4
.L_53:
        /*0a70*/ 	.byte	0x03, 0x19
        /*0a72*/ 	.short	0x0800


	//----- nvinfo : EIATTR_PARAM_CBANK
	.align		4
        /*0a74*/ 	.byte	0x04, 0x0a
        /*0a76*/ 	.short	(.L_55 - .L_54)
	.align		4
.L_54:
        /*0a78*/ 	.word	index@(.nv.constant0._ZN7cutlass13device_kernelINS_4gemm6kernel13GemmUniversalIN4cute5tupleIJiiiiEEENS1_10collective13CollectiveMmaINS1_35MainloopSm100TmaUmmaWarpSpecializedILi6ELi2ELi4ENS5_IJNS4_1CILi1EEESB_SB_EEEEENS5_IJNSA_ILi128EEESE_NSA_ILi64EEEEEENS_6half_tENS5_IJlSB_lEEESH_SI_NS4_8TiledMMAINS4_8MMA_AtomIJNS4_20SM100_MMA_F16BF16_SSISH_SH_fLi128ELi128ELNS4_4UMMA5MajorE0ELSN_0ELNSM_7ScaleInE0ELSO_0EEEEEENS4_6LayoutISC_NS5_IJNSA_ILi0EEESS_SS_EEEEENS5_IJNS4_10UnderscoreESV_SV_EEEEENS4_13SM90_TMA_LOADENS4_14ComposedLayoutINS4_7SwizzleILi3ELi4ELi3EEENS4_18smem_ptr_flag_bitsILi16EEENSR_INS5_IJNSA_ILi8EEESF_EEENS5_IJSF_SB_EEEEEEEvNS4_8identityESY_S18_vS19_EENS_8epilogue10collective18CollectiveEpilogueINS1B_23Sm100TmaWarpSpecializedILi4ELi2ELi32ELb1ELb0EEEJSG_NS5_IJNSR_ISE_SB_EENSR_INSA_ILi32EEESB_EEEEESH_SI_SH_SI_NS1B_6fusion15FusionCallbacksIS1F_NS1K_17LinearCombinationISH_fSH_fLNS_15FloatRoundStyleE2EEESG_S1J_JEEENS4_5SM1004TMEM4LOAD26SM100_TMEM_LOAD_32dp32b32xESY_NSZ_INS10_ILi2ELi4ELi3EEES13_NSR_INS5_IJS14_S1H_EEENS5_IJS1H_SB_EEEEEEENS4_39AutoVectorizingCopyWithAssumedAlignmentILi128EEENS4_14SM90_TMA_STOREES1Y_S20_S20_EEEvvEEEEvNT_6ParamsE)
        /*0a7c*/ 	.short	0x0380
        /*0a7e*/ 	.short	0x0800


	//----- nvinfo : EIATTR_SW_WAR
	.align		4
.L_55:
        /*0a80*/ 	.byte	0x04, 0x36
        /*0a82*/ 	.short	(.L_57 - .L_56)
.L_56:
        /*0a84*/ 	.word	0x00000008
.L_57:


//--------------------- .nv.callgraph             --------------------------
	.section	.nv.callgraph,"",@"SHT_CUDA_CALLGRAPH"
	.align	4
	.sectionentsize	8
	.align		4
        /*0000*/ 	.word	0x00000000
	.align		4
        /*0004*/ 	.word	0xffffffff
	.align		4
        /*0008*/ 	.word	index@(_ZN7cutlass13device_kernelINS_4gemm6kernel13GemmUniversalIN4cute5tupleIJiiiiEEENS1_10collective13CollectiveMmaINS1_35MainloopSm100TmaUmmaWarpSpecializedILi6ELi2ELi4ENS5_IJNS4_1CILi1EEESB_SB_EEEEENS5_IJNSA_ILi128EEESE_NSA_ILi64EEEEEENS_6half_tENS5_IJlSB_lEEESH_SI_NS4_8TiledMMAINS4_8MMA_AtomIJNS4_20SM100_MMA_F16BF16_SSISH_SH_fLi128ELi128ELNS4_4UMMA5MajorE0ELSN_0ELNSM_7ScaleInE0ELSO_0EEEEEENS4_6LayoutISC_NS5_IJNSA_ILi0EEESS_SS_EEEEENS5_IJNS4_10UnderscoreESV_SV_EEEEENS4_13SM90_TMA_LOADENS4_14ComposedLayoutINS4_7SwizzleILi3ELi4ELi3EEENS4_18smem_ptr_flag_bitsILi16EEENSR_INS5_IJNSA_ILi8EEESF_EEENS5_IJSF_SB_EEEEEEEvNS4_8identityESY_S18_vS19_EENS_8epilogue10collective18CollectiveEpilogueINS1B_23Sm100TmaWarpSpecializedILi4ELi2ELi32ELb1ELb0EEEJSG_NS5_IJNSR_ISE_SB_EENSR_INSA_ILi32EEESB_EEEEESH_SI_SH_SI_NS1B_6fusion15FusionCallbacksIS1F_NS1K_17LinearCombinationISH_fSH_fLNS_15FloatRoundStyleE2EEESG_S1J_JEEENS4_5SM1004TMEM4LOAD26SM100_TMEM_LOAD_32dp32b32xESY_NSZ_INS10_ILi2ELi4ELi3EEES13_NSR_INS5_IJS14_S1H_EEENS5_IJS1H_SB_EEEEEEENS4_39AutoVectorizingCopyWithAssumedAlignmentILi128EEENS4_14SM90_TMA_STOREES1Y_S20_S20_EEEvvEEEEvNT_6ParamsE)
	.align		4
        /*000c*/ 	.word	index@(__assertfail)
	.align		4
        /*0010*/ 	.word	0x00000000
	.align		4
        /*0014*/ 	.word	0xfffffffe
	.align		4
        /*0018*/ 	.word	0x00000000
	.align		4
        /*001c*/ 	.word	0xfffffffd
	.align		4
        /*0020*/ 	.word	0x00000000
	.align		4
        /*0024*/ 	.word	0xfffffffc


//--------------------- .nv.constant4             --------------------------
	.section	.nv.constant4,"a",@progbits
	.align	8
	.align		8
.nv.constant4:
        /*0000*/ 	.dword	__assertfail
	.align		8
        /*0008*/ 	.dword	__unnamed_1
	.align		8
        /*0010*/ 	.dword	__unnamed_2
	.align		8
        /*0018*/ 	.dword	_ZN39_INTERNAL_086c715d_4_k_cu_b002e852_60074cuda3std3__45__cpo5beginE
	.align		8
        /*0020*/ 	.dword	_ZN39_INTERNAL_086c715d_4_k_cu_b002e852_60074cuda3std3__45__cpo3endE
	.align		8
        /*0028*/ 	.dword	_ZN39_INTERNAL_086c715d_4_k_cu_b002e852_60074cuda3std3__45__cpo6cbeginE
	.align		8
        /*0030*/ 	.dword	_ZN39_INTERNAL_086c715d_4_k_cu_b002e852_60074cuda3std3__45__cpo4cendE
	.align		8
        /*0038*/ 	.dword	_ZN39_INTERNAL_086c715d_4_k_cu_b002e852_60074cuda3std3__441_GLOBAL__N__086c715d_4_k_cu_b002e852_60076ignoreE
	.align		8
        /*0040*/ 	.dword	_ZN39_INTERNAL_086c715d_4_k_cu_b002e852_60074cuda3std3__419piecewise_constructE
	.align		8
        /*0048*/ 	.dword	_ZN39_INTERNAL_086c715d_4_k_cu_b002e852_60074cuda3std3__48in_placeE
	.align		8
        /*0050*/ 	.dword	_ZN39_INTERNAL_086c715d_4_k_cu_b002e852_60074cuda3std6ranges3__45__cpo4swapE
	.align		8
        /*0058*/ 	.dword	_ZN39_INTERNAL_086c715d_4_k_cu_b002e852_60074cuda3std6ranges3__45__cpo9iter_moveE
	.align		8
        /*0060*/ 	.dword	_ZN39_INTERNAL_086c715d_4_k_cu_b002e852_60074cute7productE
	.align		8
        /*0068*/ 	.dword	_ZN39_INTERNAL_086c715d_4_k_cu_b002e852_60074cute1_E
	.align		8
        /*0070*/ 	.dword	$str$25
	.align		8
        /*0078*/ 	.dword	$str$26
	.align		8
        /*0080*/ 	.dword	$str$27
	.align		8
        /*0088*/ 	.dword	$str$28


//--------------------- .text._ZN7cutlass13device_kernelINS_4gemm6kernel13GemmUniversalIN4cute5tupleIJiiiiEEENS1_10collective13CollectiveMmaINS1_35MainloopSm100TmaUmmaWarpSpecializedILi6ELi2ELi4ENS5_IJNS4_1CILi1EEESB_SB_EEEEENS5_IJNSA_ILi128EEESE_NSA_ILi64EEEEEENS_6half_tENS5_IJlSB_lEEESH_SI_NS4_8TiledMMAINS4_8MMA_AtomIJNS4_20SM100_MMA_F16BF16_SSISH_SH_fLi128ELi128ELNS4_4UMMA5MajorE0ELSN_0ELNSM_7ScaleInE0ELSO_0EEEEEENS4_6LayoutISC_NS5_IJNSA_ILi0EEESS_SS_EEEEENS5_IJNS4_10UnderscoreESV_SV_EEEEENS4_13SM90_TMA_LOADENS4_14ComposedLayoutINS4_7SwizzleILi3ELi4ELi3EEENS4_18smem_ptr_flag_bitsILi16EEENSR_INS5_IJNSA_ILi8EEESF_EEENS5_IJSF_SB_EEEEEEEvNS4_8identityESY_S18_vS19_EENS_8epilogue10collective18CollectiveEpilogueINS1B_23Sm100TmaWarpSpecializedILi4ELi2ELi32ELb1ELb0EEEJSG_NS5_IJNSR_ISE_SB_EENSR_INSA_ILi32EEESB_EEEEESH_SI_SH_SI_NS1B_6fusion15FusionCallbacksIS1F_NS1K_17LinearCombinationISH_fSH_fLNS_15FloatRoundStyleE2EEESG_S1J_JEEENS4_5SM1004TMEM4LOAD26SM100_TMEM_LOAD_32dp32b32xESY_NSZ_INS10_ILi2ELi4ELi3EEES13_NSR_INS5_IJS14_S1H_EEENS5_IJS1H_SB_EEEEEEENS4_39AutoVectorizingCopyWithAssumedAlignmentILi128EEENS4_14SM90_TMA_STOREES1Y_S20_S20_EEEvvEEEEvNT_6ParamsE --------------------------
	.section	.text._ZN7cutlass13device_kernelINS_4gemm6kernel13GemmUniversalIN4cute5tupleIJiiiiEEENS1_10collective13CollectiveMmaINS1_35MainloopSm100TmaUmmaWarpSpecializedILi6ELi2ELi4ENS5_IJNS4_1CILi1EEESB_SB_EEEEENS5_IJNSA_ILi128EEESE_NSA_ILi64EEEEEENS_6half_tENS5_IJlSB_lEEESH_SI_NS4_8TiledMMAINS4_8MMA_AtomIJNS4_20SM100_MMA_F16BF16_SSISH_SH_fLi128ELi128ELNS4_4UMMA5MajorE0ELSN_0ELNSM_7ScaleInE0ELSO_0EEEEEENS4_6LayoutISC_NS5_IJNSA_ILi0EEESS_SS_EEEEENS5_IJNS4_10UnderscoreESV_SV_EEEEENS4_13SM90_TMA_LOADENS4_14ComposedLayoutINS4_7SwizzleILi3ELi4ELi3EEENS4_18smem_ptr_flag_bitsILi16EEENSR_INS5_IJNSA_ILi8EEESF_EEENS5_IJSF_SB_EEEEEEEvNS4_8identityESY_S18_vS19_EENS_8epilogue10collective18CollectiveEpilogueINS1B_23Sm100TmaWarpSpecializedILi4ELi2ELi32ELb1ELb0EEEJSG_NS5_IJNSR_ISE_SB_EENSR_INSA_ILi32EEESB_EEEEESH_SI_SH_SI_NS1B_6fusion15FusionCallbacksIS1F_NS1K_17LinearCombinationISH_fSH_fLNS_15FloatRoundStyleE2EEESG_S1J_JEEENS4_5SM1004TMEM4LOAD26SM100_TMEM_LOAD_32dp32b32xESY_NSZ_INS10_ILi2ELi4ELi3EEES13_NSR_INS5_IJS14_S1H_EEENS5_IJS1H_SB_EEEEEEENS4_39AutoVectorizingCopyWithAssumedAlignmentILi128EEENS4_14SM90_TMA_STOREES1Y_S20_S20_EEEvvEEEEvNT_6ParamsE,"ax",@progbits
	.align	128
.text._ZN7cutlass13device_kernelINS_4gemm6kernel13GemmUniversalIN4cute5tupleIJiiiiEEENS1_10collective13CollectiveMmaINS1_35MainloopSm100TmaUmmaWarpSpecializedILi6ELi2ELi4ENS5_IJNS4_1CILi1EEESB_SB_EEEEENS5_IJNSA_ILi128EEESE_NSA_ILi64EEEEEENS_6half_tENS5_IJlSB_lEEESH_SI_NS4_8TiledMMAINS4_8MMA_AtomIJNS4_20SM100_MMA_F16BF16_SSISH_SH_fLi128ELi128ELNS4_4UMMA5MajorE0ELSN_0ELNSM_7ScaleInE0ELSO_0EEEEEENS4_6LayoutISC_NS5_IJNSA_ILi0EEESS_SS_EEEEENS5_IJNS4_10UnderscoreESV_SV_EEEEENS4_13SM90_TMA_LOADENS4_14ComposedLayoutINS4_7SwizzleILi3ELi4ELi3EEENS4_18smem_ptr_flag_bitsILi16EEENSR_INS5_IJNSA_ILi8EEESF_EEENS5_IJSF_SB_EEEEEEEvNS4_8identityESY_S18_vS19_EENS_8epilogue10collective18CollectiveEpilogueINS1B_23Sm100TmaWarpSpecializedILi4ELi2ELi32ELb1ELb0EEEJSG_NS5_IJNSR_ISE_SB_EENSR_INSA_ILi32EEESB_EEEEESH_SI_SH_SI_NS1B_6fusion15FusionCallbacksIS1F_NS1K_17LinearCombinationISH_fSH_fLNS_15FloatRoundStyleE2EEESG_S1J_JEEENS4_5SM1004TMEM4LOAD26SM100_TMEM_LOAD_32dp32b32xESY_NSZ_INS10_ILi2ELi4ELi3EEES13_NSR_INS5_IJS14_S1H_EEENS5_IJS1H_SB_EEEEEEENS4_39AutoVectorizingCopyWithAssumedAlignmentILi128EEENS4_14SM90_TMA_STOREES1Y_S20_S20_EEEvvEEEEvNT_6ParamsE:
        .type           _ZN7cutlass13device_kernelINS_4gemm6kernel13GemmUniversalIN4cute5tupleIJiiiiEEENS1_10collective13CollectiveMmaINS1_35MainloopSm100TmaUmmaWarpSpecializedILi6ELi2ELi4ENS5_IJNS4_1CILi1EEESB_SB_EEEEENS5_IJNSA_ILi128EEESE_NSA_ILi64EEEEEENS_6half_tENS5_IJlSB_lEEESH_SI_NS4_8TiledMMAINS4_8MMA_AtomIJNS4_20SM100_MMA_F16BF16_SSISH_SH_fLi128ELi128ELNS4_4UMMA5MajorE0ELSN_0ELNSM_7ScaleInE0ELSO_0EEEEEENS4_6LayoutISC_NS5_IJNSA_ILi0EEESS_SS_EEEEENS5_IJNS4_10UnderscoreESV_SV_EEEEENS4_13SM90_TMA_LOADENS4_14ComposedLayoutINS4_7SwizzleILi3ELi4ELi3EEENS4_18smem_ptr_flag_bitsILi16EEENSR_INS5_IJNSA_ILi8EEESF_EEENS5_IJSF_SB_EEEEEEEvNS4_8identityESY_S18_vS19_EENS_8epilogue10collective18CollectiveEpilogueINS1B_23Sm100TmaWarpSpecializedILi4ELi2ELi32ELb1ELb0EEEJSG_NS5_IJNSR_ISE_SB_EENSR_INSA_ILi32EEESB_EEEEESH_SI_SH_SI_NS1B_6fusion15FusionCallbacksIS1F_NS1K_17LinearCombinationISH_fSH_fLNS_15FloatRoundStyleE2EEESG_S1J_JEEENS4_5SM1004TMEM4LOAD26SM100_TMEM_LOAD_32dp32b32xESY_NSZ_INS10_ILi2ELi4ELi3EEES13_NSR_INS5_IJS14_S1H_EEENS5_IJS1H_SB_EEEEEEENS4_39AutoVectorizingCopyWithAssumedAlignmentILi128EEENS4_14SM90_TMA_STOREES1Y_S20_S20_EEEvvEEEEvNT_6ParamsE,@function
        .size           _ZN7cutlass13device_kernelINS_4gemm6kernel13GemmUniversalIN4cute5tupleIJiiiiEEENS1_10collective13CollectiveMmaINS1_35MainloopSm100TmaUmmaWarpSpecializedILi6ELi2ELi4ENS5_IJNS4_1CILi1EEESB_SB_EEEEENS5_IJNSA_ILi128EEESE_NSA_ILi64EEEEEENS_6half_tENS5_IJlSB_lEEESH_SI_NS4_8TiledMMAINS4_8MMA_AtomIJNS4_20SM100_MMA_F16BF16_SSISH_SH_fLi128ELi128ELNS4_4UMMA5MajorE0ELSN_0ELNSM_7ScaleInE0ELSO_0EEEEEENS4_6LayoutISC_NS5_IJNSA_ILi0EEESS_SS_EEEEENS5_IJNS4_10UnderscoreESV_SV_EEEEENS4_13SM90_TMA_LOADENS4_14ComposedLayoutINS4_7SwizzleILi3ELi4ELi3EEENS4_18smem_ptr_flag_bitsILi16EEENSR_INS5_IJNSA_ILi8EEESF_EEENS5_IJSF_SB_EEEEEEEvNS4_8identityESY_S18_vS19_EENS_8epilogue10collective18CollectiveEpilogueINS1B_23Sm100TmaWarpSpecializedILi4ELi2ELi32ELb1ELb0EEEJSG_NS5_IJNSR_ISE_SB_EENSR_INSA_ILi32EEESB_EEEEESH_SI_SH_SI_NS1B_6fusion15FusionCallbacksIS1F_NS1K_17LinearCombinationISH_fSH_fLNS_15FloatRoundStyleE2EEESG_S1J_JEEENS4_5SM1004TMEM4LOAD26SM100_TMEM_LOAD_32dp32b32xESY_NSZ_INS10_ILi2ELi4ELi3EEES13_NSR_INS5_IJS14_S1H_EEENS5_IJS1H_SB_EEEEEEENS4_39AutoVectorizingCopyWithAssumedAlignmentILi128EEENS4_14SM90_TMA_STOREES1Y_S20_S20_EEEvvEEEEvNT_6ParamsE,(.L_x_182 - _ZN7cutlass13device_kernelINS_4gemm6kernel13GemmUniversalIN4cute5tupleIJiiiiEEENS1_10collective13CollectiveMmaINS1_35MainloopSm100TmaUmmaWarpSpecializedILi6ELi2ELi4ENS5_IJNS4_1CILi1EEESB_SB_EEEEENS5_IJNSA_ILi128EEESE_NSA_ILi64EEEEEENS_6half_tENS5_IJlSB_lEEESH_SI_NS4_8TiledMMAINS4_8MMA_AtomIJNS4_20SM100_MMA_F16BF16_SSISH_SH_fLi128ELi128ELNS4_4UMMA5MajorE0ELSN_0ELNSM_7ScaleInE0ELSO_0EEEEEENS4_6LayoutISC_NS5_IJNSA_ILi0EEESS_SS_EEEEENS5_IJNS4_10UnderscoreESV_SV_EEEEENS4_13SM90_TMA_LOADENS4_14ComposedLayoutINS4_7SwizzleILi3ELi4ELi3EEENS4_18smem_ptr_flag_bitsILi16EEENSR_INS5_IJNSA_ILi8EEESF_EEENS5_IJSF_SB_EEEEEEEvNS4_8identityESY_S18_vS19_EENS_8epilogue10collective18CollectiveEpilogueINS1B_23Sm100TmaWarpSpecializedILi4ELi2ELi32ELb1ELb0EEEJSG_NS5_IJNSR_ISE_SB_EENSR_INSA_ILi32EEESB_EEEEESH_SI_SH_SI_NS1B_6fusion15FusionCallbacksIS1F_NS1K_17LinearCombinationISH_fSH_fLNS_15FloatRoundStyleE2EEESG_S1J_JEEENS4_5SM1004TMEM4LOAD26SM100_TMEM_LOAD_32dp32b32xESY_NSZ_INS10_ILi2ELi4ELi3EEES13_NSR_INS5_IJS14_S1H_EEENS5_IJS1H_SB_EEEEEEENS4_39AutoVectorizingCopyWithAssumedAlignmentILi128EEENS4_14SM90_TMA_STOREES1Y_S20_S20_EEEvvEEEEvNT_6ParamsE)
        .other          _ZN7cutlass13device_kernelINS_4gemm6kernel13GemmUniversalIN4cute5tupleIJiiiiEEENS1_10collective13CollectiveMmaINS1_35MainloopSm100TmaUmmaWarpSpecializedILi6ELi2ELi4ENS5_IJNS4_1CILi1EEESB_SB_EEEEENS5_IJNSA_ILi128EEESE_NSA_ILi64EEEEEENS_6half_tENS5_IJlSB_lEEESH_SI_NS4_8TiledMMAINS4_8MMA_AtomIJNS4_20SM100_MMA_F16BF16_SSISH_SH_fLi128ELi128ELNS4_4UMMA5MajorE0ELSN_0ELNSM_7ScaleInE0ELSO_0EEEEEENS4_6LayoutISC_NS5_IJNSA_ILi0EEESS_SS_EEEEENS5_IJNS4_10UnderscoreESV_SV_EEEEENS4_13SM90_TMA_LOADENS4_14ComposedLayoutINS4_7SwizzleILi3ELi4ELi3EEENS4_18smem_ptr_flag_bitsILi16EEENSR_INS5_IJNSA_ILi8EEESF_EEENS5_IJSF_SB_EEEEEEEvNS4_8identityESY_S18_vS19_EENS_8epilogue10collective18CollectiveEpilogueINS1B_23Sm100TmaWarpSpecializedILi4ELi2ELi32ELb1ELb0EEEJSG_NS5_IJNSR_ISE_SB_EENSR_INSA_ILi32EEESB_EEEEESH_SI_SH_SI_NS1B_6fusion15FusionCallbacksIS1F_NS1K_17LinearCombinationISH_fSH_fLNS_15FloatRoundStyleE2EEESG_S1J_JEEENS4_5SM1004TMEM4LOAD26SM100_TMEM_LOAD_32dp32b32xESY_NSZ_INS10_ILi2ELi4ELi3EEES13_NSR_INS5_IJS14_S1H_EEENS5_IJS1H_SB_EEEEEEENS4_39AutoVectorizingCopyWithAssumedAlignmentILi128EEENS4_14SM90_TMA_STOREES1Y_S20_S20_EEEvvEEEEvNT_6ParamsE,@"STO_CUDA_ENTRY STV_DEFAULT"
_ZN7cutlass13device_kernelINS_4gemm6kernel13GemmUniversalIN4cute5tupleIJiiiiEEENS1_10collective13CollectiveMmaINS1_35MainloopSm100TmaUmmaWarpSpecializedILi6ELi2ELi4ENS5_IJNS4_1CILi1EEESB_SB_EEEEENS5_IJNSA_ILi128EEESE_NSA_ILi64EEEEEENS_6half_tENS5_IJlSB_lEEESH_SI_NS4_8TiledMMAINS4_8MMA_AtomIJNS4_20SM100_MMA_F16BF16_SSISH_SH_fLi128ELi128ELNS4_4UMMA5MajorE0ELSN_0ELNSM_7ScaleInE0ELSO_0EEEEEENS4_6LayoutISC_NS5_IJNSA_ILi0EEESS_SS_EEEEENS5_IJNS4_10UnderscoreESV_SV_EEEEENS4_13SM90_TMA_LOADENS4_14ComposedLayoutINS4_7SwizzleILi3ELi4ELi3EEENS4_18smem_ptr_flag_bitsILi16EEENSR_INS5_IJNSA_ILi8EEESF_EEENS5_IJSF_SB_EEEEEEEvNS4_8identityESY_S18_vS19_EENS_8epilogue10collective18CollectiveEpilogueINS1B_23Sm100TmaWarpSpecializedILi4ELi2ELi32ELb1ELb0EEEJSG_NS5_IJNSR_ISE_SB_EENSR_INSA_ILi32EEESB_EEEEESH_SI_SH_SI_NS1B_6fusion15FusionCallbacksIS1F_NS1K_17LinearCombinationISH_fSH_fLNS_15FloatRoundStyleE2EEESG_S1J_JEEENS4_5SM1004TMEM4LOAD26SM100_TMEM_LOAD_32dp32b32xESY_NSZ_INS10_ILi2ELi4ELi3EEES13_NSR_INS5_IJS14_S1H_EEENS5_IJS1H_SB_EEEEEEENS4_39AutoVectorizingCopyWithAssumedAlignmentILi128EEENS4_14SM90_TMA_STOREES1Y_S20_S20_EEEvvEEEEvNT_6ParamsE:
[----:B------:R-:W1:Y:S01]  /*0000*/  LDC R1, c[0x0][0x37c] ;  /* 0x0000df00ff017b82 */ /* 0x000e620000000800 */
[----:B------:R-:W2:Y:S01]  /*0010*/  S2R R101, SR_TID.X ;  /* 0x0000000000657919 */ /* 0x000ea20000002100 */
[----:B------:R-:W3:Y:S01]  /*0020*/  LDCU.64 UR4, c[0x0][0x890] ;  /* 0x00011200ff0477ac */ /* 0x000ee20008000a00 */
[----:B------:R-:W-:Y:S02]  /*0030*/  PRMT R88, RZ, 0x7610, R88 ;  /* 0x00007610ff587816 */ /* 0x000fe40000000058 */
[----:B------:R-:W-:Y:S01]  /*0040*/  ELECT P5, URZ, PT ;  /* 0x0000000000ff782f */ /* 0x000fe200038a0000 */
[----:B------:R-:W4:Y:S01]  /*0050*/  LDCU.64 UR46, c[0x0][0x358] ;  /* 0x00006b00ff2e77ac */ /* 0x000f220008000a00 */
[----:B---3--:R-:W-:-:S04]  /*0060*/  UISETP.NE.U32.AND UP0, UPT, UR4, URZ, UPT ;  /* 0x000000ff0400728c */ /* 0x008fc8000bf05070 */
[----:B------:R-:W-:Y:S01]  /*0070*/  UISETP.NE.AND.EX UP0, UPT, UR5, URZ, UPT, UP0 ;  /* 0x000000ff0500728c */ /* 0x000fe2000bf05300 */
[----:B--2---:R-:W-:-:S05]  /*0080*/  SHF.R.U32.HI R92, RZ, 0x5, R101 ;  /* 0x00000005ff5c7819 */ /* 0x004fca0000011665 */
[----:B------:R-:W2:Y:S02]  /*0090*/  SHFL.IDX PT, R0, R92, RZ, 0x1f ;  /* 0x00001fff5c007589 */ /* 0x000ea400000e0000 */
[----:B--2---:R-:W-:Y:S01]  /*00a0*/  R2UR UR8, R0 ;  /* 0x00000000000872ca */ /* 0x004fe200000e0000 */
[----:B-1--4-:R-:W-:-:S14]  /*00b0*/  BRA.U UP0, `(.L_x_0) ;  /* 0x00000001002c7547 */ /* 0x012fdc000b800000 */
[----:B------:R-:W1:Y:S02]  /*00c0*/  LDCU.64 UR6, c[0x0][0x888] ;  /* 0x00011100ff0677ac */ /* 0x000e640008000a00 */
[----:B-1----:R-:W-:-:S04]  /*00d0*/  UISETP.NE.U32.AND UP0, UPT, UR6, URZ, UPT ;  /* 0x000000ff0600728c */ /* 0x002fc8000bf05070 */
[----:B------:R-:W-:-:S09]  /*00e0*/  UISETP.NE.AND.EX UP0, UPT, UR7, URZ, UPT, UP0 ;  /* 0x000000ff0700728c */ /* 0x000fd2000bf05300 */
[----:B------:R-:W-:Y:S05]  /*00f0*/  BRA.U !UP0, `(.L_x_1) ;  /* 0x0000000108107547 */ /* 0x000fea000b800000 */
[----:B------:R-:W1:Y:S02]  /*0100*/  LDC.64 R2, c[0x0][0x888] ;  /* 0x00022200ff027b82 */ /* 0x000e640000000a00 */
[----:B-1----:R1:W5:Y:S01]  /*0110*/  LDG.E R49, desc[UR46][R2.64] ;  /* 0x0000002e02317981 */ /* 0x002362000c1e1900 */
[----:B------:R-:W-:Y:S01]  /*0120*/  HFMA2 R88, -RZ, RZ, 0, 5.9604644775390625e-08 ;  /* 0x00000001ff587431 */ /* 0x000fe200000001ff */
[----:B------:R-:W-:Y:S05]  /*0130*/  BRA `(.L_x_0) ;  /* 0x00000000000c7947 */ /* 0x000fea0003800000 */
.L_x_1:
[----:B------:R-:W1:Y:S01]  /*0140*/  LDCU UR6, c[0x0][0x880] ;  /* 0x00011000ff0677ac */ /* 0x000e620008000800 */
[----:B------:R-:W-:Y:S01]  /*0150*/  HFMA2 R88, -RZ, RZ, 0, 5.9604644775390625e-08 ;  /* 0x00000001ff587431 */ /* 0x000fe200000001ff */
[----:B-1----:R-:W-:-:S07]  /*0160*/  MOV R49, UR6 ;  /* 0x0000000600317c02 */ /* 0x002fce0008000f00 */
.L_x_0:
[----:B------:R-:W2:Y:S02]  /*0170*/  LDCU.64 UR6, c[0x0][0x8b0] ;  /* 0x00011600ff0677ac */ /* 0x000ea40008000a00 */
[----:B--2---:R-:W-:-:S04]  /*0180*/  UISETP.NE.U32.AND UP0, UPT, UR6, URZ, UPT ;  /* 0x000000ff0600728c */ /* 0x004fc8000bf05070 */
[----:B------:R-:W-:-:S09]  /*0190*/  UISETP.NE.AND.EX UP0, UPT, UR7, URZ, UPT, UP0 ;  /* 0x000000ff0700728c */ /* 0x000fd2000bf05300 */
[----:B------:R-:W-:Y:S05]  /*01a0*/  BRA.U UP0, `(.L_x_2) ;  /* 0x0000000100247547 */ /* 0x000fea000b800000 */
[----:B------:R-:W2:Y:S02]  /*01b0*/  LDCU.64 UR6, c[0x0][0x8a8] ;  /* 0x00011500ff0677ac */ /* 0x000ea40008000a00 */
[----:B--2---:R-:W-:-:S04]  /*01c0*/  UISETP.NE.U32.AND UP0, UPT, UR6, URZ, UPT ;  /* 0x000000ff0600728c */ /* 0x004fc8000bf05070 */
[----:B------:R-:W-:-:S09]  /*01d0*/  UISETP.NE.AND.EX UP0, UPT, UR7, URZ, UPT, UP0 ;  /* 0x000000ff0700728c */ /* 0x000fd2000bf05300 */
[----:B------:R-:W-:Y:S05]  /*01e0*/  BRA.U !UP0, `(.L_x_3) ;  /* 0x00000001080c7547 */ /* 0x000fea000b800000 */
[----:B-1----:R-:W1:Y:S02]  /*01f0*/  LDC.64 R2, c[0x0][0x8a8] ;  /* 0x00022a00ff027b82 */ /* 0x002e640000000a00 */
[----:B-1----:R2:W5:Y:S01]  /*0200*/  LDG.E R47, desc[UR46][R2.64] ;  /* 0x0000002e022f7981 */ /* 0x002562000c1e1900 */
[----:B------:R-:W-:Y:S05]  /*0210*/  BRA `(.L_x_2) ;  /* 0x0000000000087947 */ /* 0x000fea0003800000 */
.L_x_3:
[----:B------:R-:W2:Y:S02]  /*0220*/  LDCU UR6, c[0x0][0x8a0] ;  /* 0x00011400ff0677ac */ /* 0x000ea40008000800 */
[----:B--2---:R-:W-:Y:S02]  /*0230*/  MOV R47, UR6 ;  /* 0x00000006002f7c02 */ /* 0x004fe40008000f00 */
.L_x_2:
[----:B------:R-:W-:Y:S01]  /*0240*/  IMAD.U32 R0, RZ, RZ, UR8 ;  /* 0x00000008ff007e24 */ /* 0x000fe2000f8e00ff */
[----:B------:R-:W-:Y:S04]  /*0250*/  BSSY.RECONVERGENT B0, `(.L_x_4) ;  /* 0x000000c000007945 */ /* 0x000fe80003800200 */
[C---:B------:R-:W-:Y:S02]  /*0260*/  ISETP.NE.OR P1, PT, R0.reuse, 0x1, !P5 ;  /* 0x000000010000780c */ /* 0x040fe40006f25670 */
[----:B------:R-:W-:-:S11]  /*0270*/  ISETP.NE.OR P0, PT, R0, 0x3, !P5 ;  /* 0x000000030000780c */ /* 0x000fd60006f05670 */
[----:B------:R-:W-:Y:S05]  /*0280*/  @P1 BRA `(.L_x_5) ;  /* 0x0000000000201947 */ /* 0x000fea0003800000 */
[----:B------:R-:W3:Y:S02]  /*0290*/  LDCU.64 UR6, c[0x0][0x348] ;  /* 0x00006900ff0677ac */ /* 0x000ee40008000a00 */
[----:B---3--:R-:W-:Y:S02]  /*02a0*/  UIADD3 UR10, UP1, UPT, UR6, 0x80, URZ ;  /* 0x00000080060a7890 */ /* 0x008fe4000ff3e0ff */
[----:B------:R-:W-:Y:S02]  /*02b0*/  UIADD3 UR6, UP0, UPT, UR6, 0x180, URZ ;  /* 0x0000018006067890 */ /* 0x000fe4000ff1e0ff */
[----:B------:R-:W-:Y:S02]  /*02c0*/  UIADD3.X UR11, UPT, UPT, URZ, UR7, URZ, UP1, !UPT ;  /* 0x00000007ff0b7290 */ /* 0x000fe40008ffe4ff */
[----:B------:R-:W-:-:S07]  /*02d0*/  UIADD3.X UR7, UPT, UPT, URZ, UR7, URZ, UP0, !UPT ;  /* 0x00000007ff077290 */ /* 0x000fce00087fe4ff */
[----:B------:R3:W-:Y:S02]  /*02e0*/  UTMACCTL.PF [UR10] ;  /* 0x000000000a0079b9 */ /* 0x0007e40008040000 */
[----:B------:R3:W-:Y:S02]  /*02f0*/  UTMACCTL.PF [UR6] ;  /* 0x00000000060079b9 */ /* 0x0007e40008040000 */
[----:B---3--:R-:W-:Y:S01]  /*0300*/  NOP ;  /* 0x0000000000007918 */ /* 0x008fe20000000000 */
.L_x_5:
[----:B------:R-:W-:Y:S05]  /*0310*/  BSYNC.RECONVERGENT B0 ;  /* 0x0000000000007941 */ /* 0x000fea0003800200 */
.L_x_4:
[----:B------:R-:W-:Y:S04]  /*0320*/  BSSY.RECONVERGENT B0, `(.L_x_6) ;  /* 0x000000a000007945 */ /* 0x000fe80003800200 */
        /* <DEDUP_REMOVED lines=9> */
.L_x_7:
[----:B------:R-:W-:Y:S05]  /*03c0*/  BSYNC.RECONVERGENT B0 ;  /* 0x0000000000007941 */ /* 0x000fea0003800200 */
.L_x_6:
[----:B------:R-:W3:Y:S01]  /*03d0*/  LDCU.64 UR6, c[0x0][0x888] ;  /* 0x00011100ff0677ac */ /* 0x000ee20008000a00 */
[----:B------:R-:W-:Y:S02]  /*03e0*/  UISETP.EQ.U32.AND UP1, UPT, UR4, URZ, UPT ;  /* 0x000000ff0400728c */ /* 0x000fe4000bf22070 */
[----:B------:R-:W-:Y:S02]  /*03f0*/  UPLOP3.LUT UP2, UPT, UPT, UPT, UPT, 0x80, 0x8 ;  /* 0x000000000008789c */ /* 0x000fe40003f4f070 */
[----:B---3--:R-:W-:-:S04]  /*0400*/  UISETP.NE.U32.AND UP0, UPT, UR6, URZ, UPT ;  /* 0x000000ff0600728c */ /* 0x008fc8000bf05070 */
[----:B------:R-:W-:-:S04]  /*0410*/  UISETP.NE.AND.EX UP0, UPT, UR7, URZ, UPT, UP0 ;  /* 0x000000ff0700728c */ /* 0x000fc8000bf05300 */
[----:B------:R-:W-:-:S04]  /*0420*/  UISETP.EQ.OR.EX UP3, UPT, UR5, URZ, !UP0, UP1 ;  /* 0x000000ff0500728c */ /* 0x000fc8000c762710 */
[----:B------:R-:W-:-:S05]  /*0430*/  UP2UR UR50, UPR, URZ, 0x8 ;  /* 0x00000008ff327883 */ /* 0x000fca0008000000 */
[----:B------:R-:W-:Y:S07]  /*0440*/  BRA.U !UP3, `(.L_x_8) ;  /* 0x000000010b207547 */ /* 0x000fee000b800000 */
[----:B------:R-:W-:Y:S01]  /*0450*/  UISETP.NE.U32.AND UP2, UPT, UR4, URZ, UPT ;  /* 0x000000ff0400728c */ /* 0x000fe2000bf45070 */
[----:B-----5:R-:W-:Y:S01]  /*0460*/  FSETP.NEU.AND P0, PT, R49, RZ, PT ;  /* 0x000000ff3100720b */ /* 0x020fe20003f0d000 */
[----:B------:R-:W-:Y:S02]  /*0470*/  USEL UR4, URZ, 0xffffffff, UP0 ;  /* 0xffffffffff047887 */ /* 0x000fe40008000000 */
[----:B------:R-:W-:-:S10]  /*0480*/  UISETP.NE.AND.EX UP2, UPT, UR5, URZ, UPT, UP2 ;  /* 0x000000ff0500728c */ /* 0x000fd4000bf45320 */
[----:B------:R-:W-:Y:S01]  /*0490*/  VOTEU.ANY UP1, P0 ;  /* 0x0000000000ff7886 */ /* 0x000fe20000020100 */
[----:B------:R-:W-:-:S04]  /*04a0*/  @!UP2 USEL UR4, URZ, 0xffffffff, UP1 ;  /* 0xffffffffff04a887 */ /* 0x000fc80008800000 */
[----:B------:R-:W-:-:S04]  /*04b0*/  ULOP3.LUT UR4, UR4, 0x1, URZ, 0xc0, !UPT ;  /* 0x0000000104047892 */ /* 0x000fc8000f8ec0ff */
[----:B------:R-:W-:-:S11]  /*04c0*/  UISETP.NE.U32.AND UP2, UPT, UR4, 0x1, UPT ;  /* 0x000000010400788c */ /* 0x000fd6000bf45070 */
.L_x_8:
[----:B-12---:R-:W1:Y:S01]  /*04d0*/  SHFL.IDX PT, R2, R92, RZ, 0x1f ;  /* 0x00001fff5c027589 */ /* 0x006e6200000e0000 */
[----:B------:R-:W-:-:S04]  /*04e0*/  UISETP.NE.AND UP1, UPT, UR8, 0x2, UPT ;  /* 0x000000020800788c */ /* 0x000fc8000bf25270 */
[----:B------:R-:W-:Y:S01]  /*04f0*/  USEL UR6, URZ, 0x1, UP1 ;  /* 0x00000001ff067887 */ /* 0x000fe20008800000 */
[----:B-1----:R-:W-:-:S13]  /*0500*/  ISETP.NE.AND P0, PT, R2, RZ, PT ;  /* 0x000000ff0200720c */ /* 0x002fda0003f05270 */
[----:B------:R-:W-:Y:S05]  /*0510*/  @P0 BRA `(.L_x_9) ;  /* 0x0000000000580947 */ /* 0x000fea0003800000 */
[----:B------:R-:W1:Y:S01]  /*0520*/  S2UR UR5, SR_CgaCtaId ;  /* 0x00000000000579c3 */ /* 0x000e620000008800 */
[----:B------:R-:W-:Y:S01]  /*0530*/  UMOV UR7, 0x400 ;  /* 0x0000040000077882 */ /* 0x000fe20000000000 */
[----:B------:R-:W-:Y:S01]  /*0540*/  UMOV UR4, 0x1 ;  /* 0x0000000100047882 */ /* 0x000fe20000000000 */
[----:B------:R-:W-:Y:S01]  /*0550*/  ELECT P0, URZ, PT ;  /* 0x0000000000ff782f */ /* 0x000fe20003800000 */
[----:B------:R-:W-:-:S04]  /*0560*/  UIADD3 UR10, UPT, UPT, -UR4, 0x100000, URZ ;  /* 0x00100000040a7890 */ /* 0x000fc8000fffe1ff */
[----:B------:R-:W-:Y:S02]  /*0570*/  USHF.L.U32 UR11, UR10, 0xb, URZ ;  /* 0x0000000b0a0b7899 */ /* 0x000fe400080006ff */
[----:B------:R-:W-:Y:S02]  /*0580*/  USHF.L.U32 UR10, UR10, 0x1, URZ ;  /* 0x000000010a0a7899 */ /* 0x000fe400080006ff */
[----:B-1----:R-:W-:Y:S01]  /*0590*/  ULEA UR5, UR5, UR7, 0x18 ;  /* 0x0000000705057291 */ /* 0x002fe2000f8ec0ff */
[----:B------:R-:W1:Y:S11]  /*05a0*/  FENCE.VIEW.ASYNC.S ;  /* 0x00000000000073c6 */ /* 0x000e760000000000 */
[----:B-1----:R1:W2:Y:S01]  /*05b0*/  SYNCS.EXCH.64 URZ, [UR5], UR10 ;  /* 0x0000000a05ff75b2 */ /* 0x0022a20008000100 */
[----:B------:R1:W3:Y:S01]  /*05c0*/  SYNCS.EXCH.64 URZ, [UR5+0x30], UR10 ;  /* 0x0000300a05ff75b2 */ /* 0x0002e20008000100 */
[----:B------:R1:W4:Y:S01]  /*05d0*/  SYNCS.EXCH.64 URZ, [UR5+0x8], UR10 ;  /* 0x0000080a05ff75b2 */ /* 0x0003220008000100 */
[----:B------:R1:W1:Y:S01]  /*05e0*/  SYNCS.EXCH.64 URZ, [UR5+0x38], UR10 ;  /* 0x0000380a05ff75b2 */ /* 0x0002620008000100 */
        /* <DEDUP_REMOVED lines=8> */
[----:B------:R-:W-:Y:S01]  /*0670*/  NOP ;  /* 0x0000000000007918 */ /* 0x000fe20000000000 */
.L_x_9:
[----:B------:R-:W2:Y:S01]  /*0680*/  SHFL.IDX PT, R2, R92, RZ, 0x1f ;  /* 0x00001fff5c027589 */ /* 0x000ea200000e0000 */
[----:B------:R-:W-:Y:S01]  /*0690*/  NOP ;  /* 0x0000000000007918 */ /* 0x000fe20000000000 */
[----:B--2---:R-:W-:-:S13]  /*06a0*/  ISETP.NE.AND P0, PT, R2, 0x1, PT ;  /* 0x000000010200780c */ /* 0x004fda0003f05270 */
[----:B------:R-:W-:Y:S05]  /*06b0*/  @P0 BRA `(.L_x_10) ;  /* 0x0000000000580947 */ /* 0x000fea0003800000 */
[----:B------:R-:W2:Y:S01]  /*06c0*/  S2UR UR7, SR_CgaCtaId ;  /* 0x00000000000779c3 */ /* 0x000ea20000008800 */
[----:B------:R-:W-:Y:S01]  /*06d0*/  UMOV UR9, 0x400 ;  /* 0x0000040000097882 */ /* 0x000fe20000000000 */
[----:B-1----:R-:W-:Y:S01]  /*06e0*/  UMOV UR5, 0x20 ;  /* 0x0000002000057882 */ /* 0x002fe20000000000 */
[----:B------:R-:W-:Y:S01]  /*06f0*/  UMOV UR4, 0x80 ;  /* 0x0000008000047882 */ /* 0x000fe20000000000 */
[----:B------:R-:W-:-:S04]  /*0700*/  UIADD3 UR10, UPT, UPT, -UR5, 0x100000, URZ ;  /* 0x00100000050a7890 */ /* 0x000fc8000fffe1ff */
[----:B------:R-:W-:Y:S02]  /*0710*/  USHF.L.U32 UR11, UR10, 0xb, URZ ;  /* 0x0000000b0a0b7899 */ /* 0x000fe400080006ff */
[----:B------:R-:W-:Y:S02]  /*0720*/  USHF.L.U32 UR10, UR10, 0x1, URZ ;  /* 0x000000010a0a7899 */ /* 0x000fe400080006ff */
[----:B------:R-:W-:-:S04]  /*0730*/  UIADD3 UR4, UPT, UPT, -UR4, 0x100000, URZ ;  /* 0x0010000004047890 */ /* 0x000fc8000fffe1ff */
[----:B------:R-:W-:Y:S02]  /*0740*/  USHF.L.U32 UR5, UR4, 0xb, URZ ;  /* 0x0000000b04057899 */ /* 0x000fe400080006ff */
[----:B------:R-:W-:Y:S01]  /*0750*/  USHF.L.U32 UR4, UR4, 0x1, URZ ;  /* 0x0000000104047899 */ /* 0x000fe200080006ff */
[----:B------:R-:W-:Y:S01]  /*0760*/  ELECT P0, URZ, PT ;  /* 0x0000000000ff782f */ /* 0x000fe20003800000 */
[----:B--2---:R-:W-:Y:S01]  /*0770*/  ULEA UR7, UR7, UR9, 0x18 ;  /* 0x0000000907077291 */ /* 0x004fe2000f8ec0ff */
[----:B------:R-:W1:Y:S11]  /*0780*/  FENCE.VIEW.ASYNC.S ;  /* 0x00000000000073c6 */ /* 0x000e760000000000 */
[----:B-1----:R2:W1:Y:S01]  /*0790*/  SYNCS.EXCH.64 URZ, [UR7+0x60], UR10 ;  /* 0x0000600a07ff75b2 */ /* 0x0024620008000100 */
[----:B------:R2:W1:Y:S01]  /*07a0*/  SYNCS.EXCH.64 URZ, [UR7+0x80], UR4 ;  /* 0x0000800407ff75b2 */ /* 0x0004620008000100 */
[----:B------:R2:W1:Y:S01]  /*07b0*/  SYNCS.EXCH.64 URZ, [UR7+0x68], UR10 ;  /* 0x0000680a07ff75b2 */ /* 0x0004620008000100 */
[----:B------:R2:W1:Y:S01]  /*07c0*/  SYNCS.EXCH.64 URZ, [UR7+0x88], UR4 ;  /* 0x0000880407ff75b2 */ /* 0x0004620008000100 */
[----:B------:R2:W1:Y:S01]  /*07d0*/  SYNCS.EXCH.64 URZ, [UR7+0x70], UR10 ;  /* 0x0000700a07ff75b2 */ /* 0x0004620008000100 */
[----:B------:R2:W1:Y:S01]  /*07e0*/  SYNCS.EXCH.64 URZ, [UR7+0x90], UR4 ;  /* 0x0000900407ff75b2 */ /* 0x0004620008000100 */
[----:B------:R2:W1:Y:S01]  /*07f0*/  SYNCS.EXCH.64 URZ, [UR7+0x78], UR10 ;  /* 0x0000780a07ff75b2 */ /* 0x0004620008000100 */
[----:B------:R2:W1:Y:S02]  /*0800*/  SYNCS.EXCH.64 URZ, [UR7+0x98], UR4 ;  /* 0x0000980407ff75b2 */ /* 0x0004640008000100 */
[----:B--2---:R-:W-:Y:S01]  /*0810*/  NOP ;  /* 0x0000000000007918 */ /* 0x004fe20000000000 */
.L_x_10:
[----:B------:R-:W2:Y:S01]  /*0820*/  SHFL.IDX PT, R2, R92, RZ, 0x1f ;  /* 0x00001fff5c027589 */ /* 0x000ea200000e0000 */
[----:B------:R-:W-:Y:S01]  /*0830*/  NOP ;  /* 0x0000000000007918 */ /* 0x000fe20000000000 */
[----:B--2---:R-:W-:-:S13]  /*0840*/  ISETP.NE.AND P0, PT, R2, 0x3, PT ;  /* 0x000000030200780c */ /* 0x004fda0003f05270 */
[----:B------:R-:W-:Y:S05]  /*0850*/  @P0 BRA `(.L_x_11) ;  /* 0x0000000000300947 */ /* 0x000fea0003800000 */
[----:B-1----:R-:W1:Y:S01]  /*0860*/  S2UR UR5, SR_CgaCtaId ;  /* 0x00000000000579c3 */ /* 0x002e620000008800 */
        /* <DEDUP_REMOVED lines=8> */
[----:B-1----:R2:W1:Y:S01]  /*08f0*/  SYNCS.EXCH.64 URZ, [UR5+0xa0], UR10 ;  /* 0x0000a00a05ff75b2 */ /* 0x0024620008000100 */
[----:B------:R2:W1:Y:S02]  /*0900*/  SYNCS.EXCH.64 URZ, [UR5+0xa8], UR10 ;  /* 0x0000a80a05ff75b2 */ /* 0x0004640008000100 */
[----:B--2---:R-:W-:Y:S01]  /*0910*/  NOP ;  /* 0x0000000000007918 */ /* 0x004fe20000000000 */
.L_x_11:
[----:B------:R-:W2:Y:S01]  /*0920*/  SHFL.IDX PT, R2, R92, RZ, 0x1f ;  /* 0x00001fff5c027589 */ /* 0x000ea200000e0000 */
[----:B------:R-:W-:Y:S01]  /*0930*/  NOP ;  /* 0x0000000000007918 */ /* 0x000fe20000000000 */
[----:B--2---:R-:W-:-:S13]  /*0940*/  ISETP.NE.AND P0, PT, R2, 0x4, PT ;  /* 0x000000040200780c */ /* 0x004fda0003f05270 */
[----:B------:R-:W-:Y:S05]  /*0950*/  @P0 BRA `(.L_x_12) ;  /* 0x00000000004c0947 */ /* 0x000fea0003800000 */
[----:B-1----:R-:W1:Y:S01]  /*0960*/  S2UR UR5, SR_CgaCtaId ;  /* 0x00000000000579c3 */ /* 0x002e620000008800 */
[----:B------:R-:W-:Y:S01]  /*0970*/  UMOV UR9, 0x100 ;  /* 0x0000010000097882 */ /* 0x000fe20000000000 */
[----:B------:R-:W-:Y:S01]  /*0980*/  UMOV UR7, 0x400 ;  /* 0x0000040000077882 */ /* 0x000fe20000000000 */
[----:B------:R-:W-:Y:S01]  /*0990*/  USEL UR9, UR9, 0xe0, UP2 ;  /* 0x000000e009097887 */ /* 0x000fe20009000000 */
[----:B------:R-:W-:Y:S01]  /*09a0*/  UMOV UR4, 0x1 ;  /* 0x0000000100047882 */ /* 0x000fe20000000000 */
[----:B------:R-:W-:Y:S01]  /*09b0*/  ELECT P0, URZ, PT ;  /* 0x0000000000ff782f */ /* 0x000fe20003800000 */
[----:B------:R-:W-:-:S04]  /*09c0*/  UIADD3 UR10, UPT, UPT, -UR4, 0x100000, URZ ;  /* 0x00100000040a7890 */ /* 0x000fc8000fffe1ff */
[----:B------:R-:W-:Y:S02]  /*09d0*/  USHF.L.U32 UR11, UR10, 0xb, URZ ;  /* 0x0000000b0a0b7899 */ /* 0x000fe400080006ff */
[----:B------:R-:W-:Y:S02]  /*09e0*/  USHF.L.U32 UR10, UR10, 0x1, URZ ;  /* 0x000000010a0a7899 */ /* 0x000fe400080006ff */
[----:B------:R-:W-:-:S04]  /*09f0*/  UIADD3 UR12, UPT, UPT, -UR9, 0x100000, URZ ;  /* 0x00100000090c7890 */ /* 0x000fc8000fffe1ff */
[----:B------:R-:W-:Y:S02]  /*0a00*/  USHF.L.U32 UR13, UR12, 0xb, URZ ;  /* 0x0000000b0c0d7899 */ /* 0x000fe400080006ff */
[----:B------:R-:W-:Y:S02]  /*0a10*/  USHF.L.U32 UR12, UR12, 0x1, URZ ;  /* 0x000000010c0c7899 */ /* 0x000fe400080006ff */
[----:B-1----:R-:W-:Y:S01]  /*0a20*/  ULEA UR5, UR5, UR7, 0x18 ;  /* 0x0000000705057291 */ /* 0x002fe2000f8ec0ff */
[----:B------:R-:W1:Y:S11]  /*0a30*/  FENCE.VIEW.ASYNC.S ;  /* 0x00000000000073c6 */ /* 0x000e760000000000 */
[----:B-1----:R2:W1:Y:S01]  /*0a40*/  SYNCS.EXCH.64 URZ, [UR5+0xb0], UR10 ;  /* 0x0000b00a05ff75b2 */ /* 0x0024620008000100 */
[----:B------:R2:W1:Y:S01]  /*0a50*/  SYNCS.EXCH.64 URZ, [UR5+0xc0], UR12 ;  /* 0x0000c00c05ff75b2 */ /* 0x0004620008000100 */
[----:B------:R2:W1:Y:S01]  /*0a60*/  SYNCS.EXCH.64 URZ, [UR5+0xb8], UR10 ;  /* 0x0000b80a05ff75b2 */ /* 0x0004620008000100 */
[----:B------:R2:W1:Y:S02]  /*0a70*/  SYNCS.EXCH.64 URZ, [UR5+0xc8], UR12 ;  /* 0x0000c80c05ff75b2 */ /* 0x0004640008000100 */
[----:B--2---:R-:W-:Y:S01]  /*0a80*/  NOP ;  /* 0x0000000000007918 */ /* 0x004fe20000000000 */
.L_x_12:
        /* <DEDUP_REMOVED lines=26> */
.L_x_13:
        /* <DEDUP_REMOVED lines=18> */
.L_x_14:
[----:B-1----:R-:W1:Y:S01]  /*0d50*/  S2UR UR5, SR_CTAID.X ;  /* 0x00000000000579c3 */ /* 0x002e620000002500 */
[----:B------:R-:W-:-:S05]  /*0d60*/  CS2R.32 R87, SR_CgaSize ;  /* 0x0000000000577805 */ /* 0x000fca0000008a00 */
[----:B------:R-:W-:-:S05]  /*0d70*/  IMAD R87, R87, -0xa0, RZ ;  /* 0xffffff6057577824 */ /* 0x000fca00078e02ff */
[----:B------:R-:W-:-:S14]  /*0d80*/  R2UR UR9, R87 ;  /* 0x00000000570972ca */ /* 0x000fdc00000e0000 */
[----:B------:R-:W2:Y:S01]  /*0d90*/  LDCU UR9, c[0x0][UR9+0x2b0] ;  /* 0x00005600090977ac */ /* 0x000ea20008000800 */
[----:B------:R-:W-:Y:S01]  /*0da0*/  NOP ;  /* 0x0000000000007918 */ /* 0x000fe20000000000 */
[----:B------:R-:W-:-:S05]  /*0db0*/  CS2R.32 R87, SR_CgaSize ;  /* 0x0000000000577805 */ /* 0x000fca0000008a00 */
[----:B------:R-:W-:-:S05]  /*0dc0*/  IMAD R87, R87, -0xa0, RZ ;  /* 0xffffff6057577824 */ /* 0x000fca00078e02ff */
[----:B------:R-:W-:-:S14]  /*0dd0*/  R2UR UR7, R87 ;  /* 0x00000000570772ca */ /* 0x000fdc00000e0000 */
[----:B------:R-:W3:Y:S01]  /*0de0*/  LDCU UR7, c[0x0][UR7+0x2b4] ;  /* 0x00005680070777ac */ /* 0x000ee20008000800 */
[----:B------:R-:W4:Y:S08]  /*0df0*/  S2UR UR4, SR_CTAID.Y ;  /* 0x00000000000479c3 */ /* 0x000f300000002600 */
[----:B------:R-:W3:Y:S01]  /*0e00*/  LDC R10, c[0x0][0xb24] ;  /* 0x0002c900ff0a7b82 */ /* 0x000ee20000000800 */
[----:B-1----:R-:W-:-:S02]  /*0e10*/  I2FP.F32.U32 R87, UR5 ;  /* 0x0000000500577c45 */ /* 0x002fc40008201000 */
[----:B------:R-:W-:-:S05]  /*0e20*/  CS2R.32 R3, SR_CgaSize ;  /* 0x0000000000037805 */ /* 0x000fca0000008a00 */
[----:B------:R-:W-:-:S06]  /*0e30*/  IMAD R3, R3, -0xa0, RZ ;  /* 0xffffff6003037824 */ /* 0x000fcc00078e02ff */
[----:B------:R-:W1:Y:S01]  /*0e40*/  LDC R3, c[0x0][R3+0x2a0] ;  /* 0x0000a80003037b82 */ /* 0x000e620000000800 */
[----:B------:R-:W-:Y:S01]  /*0e50*/  MOV R15, UR5 ;  /* 0x00000005000f7c02 */ /* 0x000fe20008000f00 */
[----:B--2---:R-:W-:Y:S01]  /*0e60*/  FMUL R87, R87, UR9 ;  /* 0x0000000957577c20 */ /* 0x004fe20008400000 */
[----:B----4-:R-:W-:Y:S02]  /*0e70*/  I2FP.F32.U32 R86, UR4 ;  /* 0x0000000400567c45 */ /* 0x010fe40008201000 */
[----:B------:R-:W-:-:S05]  /*0e80*/  CS2R.32 R2, SR_CgaSize ;  /* 0x0000000000027805 */ /* 0x000fca0000008a00 */
[----:B------:R-:W-:-:S06]  /*0e90*/  IMAD R2, R2, -0xa0, RZ ;  /* 0xffffff6002027824 */ /* 0x000fcc00078e02ff */
[----:B------:R-:W2:Y:S01]  /*0ea0*/  LDC R2, c[0x0][R2+0x2a4] ;  /* 0x0000a90002027b82 */ /* 0x000ea20000000800 */
[----:B------:R-:W-:Y:S01]  /*0eb0*/  MOV R14, UR4 ;  /* 0x00000004000e7c02 */ /* 0x000fe20008000f00 */
[----:B------:R-:W4:Y:S01]  /*0ec0*/  F2I.U32.TRUNC.NTZ R87, R87 ;  /* 0x0000005700577305 */ /* 0x000f22000020f000 */
[----:B---3--:R-:W-:-:S05]  /*0ed0*/  FMUL R86, R86, UR7 ;  /* 0x0000000756567c20 */ /* 0x008fca0008400000 */
[----:B------:R-:W-:Y:S01]  /*0ee0*/  BAR.SYNC.DEFER_BLOCKING 0x0 ;  /* 0x0000000000007b1d */ /* 0x000fe20000010000 */
[----:B------:R-:W-:-:S05]  /*0ef0*/  ISETP.GE.AND P0, PT, R10, 0x1, PT ;  /* 0x000000010a00780c */ /* 0x000fca0003f06270 */
[----:B------:R-:W3:Y:S02]  /*0f00*/  F2I.U32.TRUNC.NTZ R86, R86 ;  /* 0x0000005600567305 */ /* 0x000ee4000020f000 */
[----:B------:R-:W2:Y:S01]  /*0f10*/  S2UR UR36, SR_CTAID.Z ;  /* 0x00000000002479c3 */ /* 0x000ea20000002700 */
[----:B----4-:R-:W-:-:S05]  /*0f20*/  IADD3 R87, PT, PT, -R87, RZ, RZ ;  /* 0x000000ff57577210 */ /* 0x010fca0007ffe1ff */
[----:B-1----:R-:W-:Y:S01]  /*0f30*/  IMAD R87, R3, R87, UR5 ;  /* 0x0000000503577e24 */ /* 0x002fe2000f8e0257 */
[----:B---3--:R-:W-:-:S05]  /*0f40*/  IADD3 R86, PT, PT, -R86, RZ, RZ ;  /* 0x000000ff56567210 */ /* 0x008fca0007ffe1ff */
[----:B--2---:R-:W-:Y:S01]  /*0f50*/  IMAD R86, R2, R86, UR4 ;  /* 0x0000000402567e24 */ /* 0x004fe2000f8e0256 */
[----:B------:R-:W-:Y:S06]  /*0f60*/  @!P0 BRA `(.L_x_15) ;  /* 0x0000000000b88947 */ /* 0x000fec0003800000 */
[----:B------:R-:W1:Y:S01]  /*0f70*/  LDC.64 R4, c[0x0][0xb18] ;  /* 0x0002c600ff047b82 */ /* 0x000e620000000a00 */
[----:B------:R-:W-:-:S07]  /*0f80*/  ISETP.NE.AND P0, PT, R10, 0x1, PT ;  /* 0x000000010a00780c */ /* 0x000fce0003f05270 */
[----:B------:R-:W2:Y:S08]  /*0f90*/  LDC R9, c[0x0][0xb0c] ;  /* 0x0002c300ff097b82 */ /* 0x000eb00000000800 */
[----:B------:R-:W3:Y:S08]  /*0fa0*/  LDC R12, c[0x0][0x370] ;  /* 0x0000dc00ff0c7b82 */ /* 0x000ef00000000800 */
[----:B------:R-:W4:Y:S01]  /*0fb0*/  LDC R11, c[0x0][0x374] ;  /* 0x0000dd00ff0b7b82 */ /* 0x000f220000000800 */
[----:B-1----:R-:W-:-:S07]  /*0fc0*/  ISETP.NE.AND P1, PT, R4, 0x1, PT ;  /* 0x000000010400780c */ /* 0x002fce0003f25270 */
[----:B------:R-:W3:Y:S01]  /*0fd0*/  LDC.64 R6, c[0x0][0xb10] ;  /* 0x0002c400ff067b82 */ /* 0x000ee20000000a00 */
[----:B--2---:R-:W-:-:S07]  /*0fe0*/  ISETP.NE.AND P2, PT, R9, 0x1, PT ;  /* 0x000000010900780c */ /* 0x004fce0003f45270 */
[----:B------:R-:W1:Y:S08]  /*0ff0*/  LDC R8, c[0x0][0xb20] ;  /* 0x0002c800ff087b82 */ /* 0x000e700000000800 */
[----:B------:R-:W2:Y:S01]  /*1000*/  LDC.64 R2, c[0x0][0xb28] ;  /* 0x0002ca00ff027b82 */ /* 0x000ea20000000a00 */
[----:B----4-:R-:W-:-:S04]  /*1010*/  IMAD.HI.U32 R13, R11, R5, RZ ;  /* 0x000000050b0d7227 */ /* 0x010fc800078e00ff */
[----:B------:R-:W-:-:S04]  /*1020*/  IMAD.HI.U32 R5, R14, R5, RZ ;  /* 0x000000050e057227 */ /* 0x000fc800078e00ff */
[----:B---3--:R-:W-:-:S05]  /*1030*/  IMAD.HI.U32 R16, R12, R6, RZ ;  /* 0x000000060c107227 */ /* 0x008fca00078e00ff */
[-C--:B------:R-:W-:Y:S01]  /*1040*/  @P2 SHF.R.U32.HI R12, RZ, R7.reuse, R16 ;  /* 0x00000007ff0c2219 */ /* 0x080fe20000011610 */
[----:B------:R-:W-:Y:S01]  /*1050*/  IMAD.HI.U32 R16, R15, R6, RZ ;  /* 0x000000060f107227 */ /* 0x000fe200078e00ff */
[-C--:B-1----:R-:W-:Y:S02]  /*1060*/  @P1 SHF.R.U32.HI R11, RZ, R8.reuse, R13 ;  /* 0x00000008ff0b1219 */ /* 0x082fe4000001160d */
[----:B------:R-:W-:Y:S02]  /*1070*/  SHF.R.U32.HI R5, RZ, R8, R5 ;  /* 0x00000008ff057219 */ /* 0x000fe40000011605 */
[----:B------:R-:W-:Y:S02]  /*1080*/  SHF.R.U32.HI R16, RZ, R7, R16 ;  /* 0x00000007ff107219 */ /* 0x000fe40000011610 */
[----:B------:R-:W-:Y:S01]  /*1090*/  SEL R5, R14, R5, !P1 ;  /* 0x000000050e057207 */ /* 0x000fe20004800000 */
[----:B--2---:R-:W-:Y:S01]  /*10a0*/  IMAD.HI.U32 R13, R11, R2, RZ ;  /* 0x000000020b0d7227 */ /* 0x004fe200078e00ff */
[----:B------:R-:W-:-:S03]  /*10b0*/  SEL R16, R15, R16, !P2 ;  /* 0x000000100f107207 */ /* 0x000fc60005000000 */
[----:B------:R-:W-:Y:S01]  /*10c0*/  IMAD.HI.U32 R6, R12, R2, RZ ;  /* 0x000000020c067227 */ /* 0x000fe200078e00ff */
[----:B------:R-:W-:-:S04]  /*10d0*/  @P0 SHF.R.U32.HI R11, RZ, R3, R13 ;  /* 0x00000003ff0b0219 */ /* 0x000fc8000001160d */
[----:B------:R-:W-:Y:S01]  /*10e0*/  @P0 SHF.R.U32.HI R12, RZ, R3, R6 ;  /* 0x00000003ff0c0219 */ /* 0x000fe20000011606 */
[----:B------:R-:W-:-:S04]  /*10f0*/  IMAD R11, R11, R10, RZ ;  /* 0x0000000a0b0b7224 */ /* 0x000fc800078e02ff */
[----:B------:R-:W-:Y:S01]  /*1100*/  IMAD R6, R12, R10, RZ ;  /* 0x0000000a0c067224 */ /* 0x000fe200078e02ff */
[----:B------:R-:W-:-:S04]  /*1110*/  ISETP.GE.AND P1, PT, R5, R11, PT ;  /* 0x0000000b0500720c */ /* 0x000fc80003f26270 */
[----:B------:R-:W-:Y:S01]  /*1120*/  ISETP.GE.OR P1, PT, R16, R6, P1 ;  /* 0x000000061000720c */ /* 0x000fe20000f26670 */
[----:B------:R-:W-:-:S05]  /*1130*/  IMAD.HI.U32 R6, R5, R2, RZ ;  /* 0x0000000205067227 */ /* 0x000fca00078e00ff */
[----:B------:R-:W-:-:S04]  /*1140*/  SHF.R.U32.HI R6, RZ, R3, R6 ;  /* 0x00000003ff067219 */ /* 0x000fc80000011606 */
[----:B------:R-:W-:-:S03]  /*1150*/  SEL R6, R5, R6, !P0 ;  /* 0x0000000605067207 */ /* 0x000fc60004000000 */
[----:B------:R-:W-:Y:S01]  /*1160*/  @!P1 IMAD.HI.U32 R7, R16, R2, RZ ;  /* 0x0000000210079227 */ /* 0x000fe200078e00ff */
[----:B------:R-:W-:-:S04]  /*1170*/  IADD3 R2, PT, PT, -R6, RZ, RZ ;  /* 0x000000ff06027210 */ /* 0x000fc80007ffe1ff */
[----:B------:R-:W-:Y:S01]  /*1180*/  @!P1 SHF.R.U32.HI R3, RZ, R3, R7 ;  /* 0x00000003ff039219 */ /* 0x000fe20000011607 */
[----:B------:R-:W-:Y:S01]  /*1190*/  IMAD R2, R10, R2, R5 ;  /* 0x000000020a027224 */ /* 0x000fe200078e0205 */
[----:B------:R-:W-:Y:S02]  /*11a0*/  IADD3 R7, PT, PT, -R5, RZ, RZ ;  /* 0x000000ff05077210 */ /* 0x000fe40007ffe1ff */
[----:B------:R-:W-:-:S03]  /*11b0*/  @!P1 SEL R3, R16, R3, !P0 ;  /* 0x0000000310039207 */ /* 0x000fc60004000000 */
[----:B------:R-:W-:Y:S02]  /*11c0*/  IMAD R7, R4, R7, R14 ;  /* 0x0000000704077224 */ /* 0x000fe400078e020e */
[--C-:B------:R-:W-:Y:S02]  /*11d0*/  @!P1 IMAD.IADD R6, R6, 0x1, -R3.reuse ;  /* 0x0000000106069824 */ /* 0x100fe400078e0a03 */
[----:B------:R-:W-:Y:S01]  /*11e0*/  @!P1 IMAD R3, R2, R12, R3 ;  /* 0x0000000c02039224 */ /* 0x000fe200078e0203 */
[----:B------:R-:W-:Y:S01]  /*11f0*/  IADD3 R2, PT, PT, -R16, RZ, RZ ;  /* 0x000000ff10027210 */ /* 0x000fe20007ffe1ff */
[----:B------:R-:W-:Y:S02]  /*1200*/  @!P1 IMAD R5, R6, R10, R16 ;  /* 0x0000000a06059224 */ /* 0x000fe400078e0210 */
[----:B------:R-:W-:Y:S02]  /*1210*/  @!P1 IMAD.MOV.U32 R16, RZ, RZ, R3 ;  /* 0x000000ffff109224 */ /* 0x000fe400078e0003 */
[----:B------:R-:W-:-:S02]  /*1220*/  IMAD R2, R9, R2, R15 ;  /* 0x0000000209027224 */ /* 0x000fc400078e020f */
[----:B------:R-:W-:Y:S02]  /*1230*/  IMAD R14, R5, R4, R7 ;  /* 0x00000004050e7224 */ /* 0x000fe400078e0207 */
[----:B------:R-:W-:Y:S02]  /*1240*/  IMAD R15, R16, R9, R2 ;  /* 0x00000009100f7224 */ /* 0x000fe400078e0202 */
.L_x_15:
[----:B------:R-:W1:Y:S01]  /*1250*/  LDCU UR4, c[0x0][0xb30] ;  /* 0x00016600ff0477ac */ /* 0x000e620008000800 */
[----:B------:R-:W2:Y:S08]  /*1260*/  S2UR UR37, SR_CgaCtaId ;  /* 0x00000000002579c3 */ /* 0x000eb00000008800 */
[----:B------:R-:W3:Y:S01]  /*1270*/  LDC R40, c[0x0][0xb24] ;  /* 0x0002c900ff287b82 */ /* 0x000ee20000000800 */
[----:B-1----:R-:W-:-:S09]  /*1280*/  UISETP.NE.AND UP1, UPT, UR4, 0x1, UPT ;  /* 0x000000010400788c */ /* 0x002fd2000bf25270 */
[----:B--2---:R-:W-:Y:S05]  /*1290*/  BRA.U UP1, `(.L_x_16) ;  /* 0x0000000101407547 */ /* 0x004fea000b800000 */
[----:B------:R-:W1:Y:S08]  /*12a0*/  LDC.64 R4, c[0x0][0xb10] ;  /* 0x0002c400ff047b82 */ /* 0x000e700000000a00 */
[----:B------:R-:W2:Y:S08]  /*12b0*/  LDC.64 R2, c[0x0][0xb18] ;  /* 0x0002c600ff027b82 */ /* 0x000eb00000000a00 */
[----:B------:R-:W4:Y:S08]  /*12c0*/  LDC R6, c[0x0][0xb20] ;  /* 0x0002c800ff067b82 */ /* 0x000f300000000800 */
[----:B------:R-:W3:Y:S01]  /*12d0*/  LDC R7, c[0x0][0xb0c] ;  /* 0x0002c300ff077b82 */ /* 0x000ee20000000800 */
[----:B-1----:R-:W-:-:S05]  /*12e0*/  IMAD.HI.U32 R4, R15, R4, RZ ;  /* 0x000000040f047227 */ /* 0x002fca00078e00ff */
[----:B------:R-:W-:Y:S01]  /*12f0*/  SHF.R.U32.HI R4, RZ, R5, R4 ;  /* 0x00000005ff047219 */ /* 0x000fe20000011604 */
[----:B--2---:R-:W-:Y:S01]  /*1300*/  IMAD.HI.U32 R3, R14, R3, RZ ;  /* 0x000000030e037227 */ /* 0x004fe200078e00ff */
[----:B------:R-:W-:-:S04]  /*1310*/  ISETP.NE.AND P0, PT, R2, 0x1, PT ;  /* 0x000000010200780c */ /* 0x000fc80003f05270 */
[----:B----4-:R-:W-:-:S04]  /*1320*/  SHF.R.U32.HI R3, RZ, R6, R3 ;  /* 0x00000006ff037219 */ /* 0x010fc80000011603 */
[----:B------:R-:W-:Y:S02]  /*1330*/  SEL R3, R14, R3, !P0 ;  /* 0x000000030e037207 */ /* 0x000fe40004000000 */
[----:B---3--:R-:W-:-:S04]  /*1340*/  ISETP.NE.AND P1, PT, R7, 0x1, PT ;  /* 0x000000010700780c */ /* 0x008fc80003f25270 */
[----:B------:R-:W-:-:S05]  /*1350*/  SEL R4, R15, R4, !P1 ;  /* 0x000000040f047207 */ /* 0x000fca0004800000 */
[----:B------:R-:W-:Y:S02]  /*1360*/  IMAD.IADD R5, R3, 0x1, -R4 ;  /* 0x0000000103057824 */ /* 0x000fe400078e0a04 */
[----:B------:R-:W-:Y:S02]  /*1370*/  IMAD.IADD R3, R4, 0x1, -R3 ;  /* 0x0000000104037824 */ /* 0x000fe400078e0a03 */
[----:B------:R-:W-:Y:S02]  /*1380*/  IMAD R15, R5, R7, R15 ;  /* 0x00000007050f7224 */ /* 0x000fe400078e020f */
[----:B------:R-:W-:-:S07]  /*1390*/  IMAD R14, R3, R2, R14 ;  /* 0x00000002030e7224 */ /* 0x000fce00078e020e */
.L_x_16:
[----:B------:R-:W-:Y:S01]  /*13a0*/  BAR.SYNC.DEFER_BLOCKING 0x0 ;  /* 0x0000000000007b1d */ /* 0x000fe20000010000 */
[----:B------:R-:W-:Y:S01]  /*13b0*/  UISETP.NE.AND UP1, UPT, UR8, 0x2, UPT ;  /* 0x000000020800788c */ /* 0x000fe2000bf25270 */
[----:B------:R-:W-:Y:S02]  /*13c0*/  ISETP.NE.OR P5, PT, R0, 0x2, !P5 ;  /* 0x000000020000780c */ /* 0x000fe40006fa5670 */
[----:B------:R-:W-:-:S06]  /*13d0*/  LOP3.LUT R2, R101, 0x1f, RZ, 0xc0, !PT ;  /* 0x0000001f65027812 */ /* 0x000fcc00078ec0ff */
[----:B------:R-:W-:Y:S05]  /*13e0*/  BRA.U UP1, `(.L_x_17) ;  /* 0x00000011019c7547 */ /* 0x000fea000b800000 */
[----:B------:R-:W1:Y:S01]  /*13f0*/  LDCU UR13, c[0x0][0x38c] ;  /* 0x00007180ff0d77ac */ /* 0x000e620008000800 */
[----:B------:R-:W2:Y:S01]  /*1400*/  LDC R8, c[0x0][0x370] ;  /* 0x0000dc00ff087b82 */ /* 0x000ea20000000800 */
[----:B------:R-:W-:Y:S01]  /*1410*/  PLOP3.LUT P1, PT, PT, PT, UP2, 0x80, 0x8 ;  /* 0x000000000008781c */ /* 0x000fe20003f2f028 */
[----:B------:R-:W-:Y:S01]  /*1420*/  IMAD.MOV.U32 R17, RZ, RZ, 0x1 ;  /* 0x00000001ff117424 */ /* 0x000fe200078e00ff */
[----:B------:R-:W-:Y:S01]  /*1430*/  ISETP.EQ.OR P4, PT, R2, RZ, P5 ;  /* 0x000000ff0200720c */ /* 0x000fe20002f82670 */
[----:B------:R-:W-:Y:S01]  /*1440*/  IMAD.MOV.U32 R16, RZ, RZ, RZ ;  /* 0x000000ffff107224 */ /* 0x000fe200078e00ff */
[----:B------:R-:W-:Y:S02]  /*1450*/  PLOP3.LUT P1, PT, P1, PT, PT, 0x8, 0x80 ;  /* 0x000000000080781c */ /* 0x000fe40000f2e170 */
[----:B------:R-:W-:Y:S01]  /*1460*/  CS2R R12, SRZ ;  /* 0x00000000000c7805 */ /* 0x000fe2000001ff00 */
[----:B------:R-:W-:Y:S01]  /*1470*/  IMAD.MOV.U32 R11, RZ, RZ, 0x1 ;  /* 0x00000001ff0b7424 */ /* 0x000fe200078e00ff */
[----:B------:R-:W4:Y:S01]  /*1480*/  LDC R0, c[0x0][0x374] ;  /* 0x0000dd00ff007b82 */ /* 0x000f220000000800 */
[----:B------:R-:W2:Y:S01]  /*1490*/  LDCU.64 UR22, c[0x0][0x348] ;  /* 0x00006900ff1677ac */ /* 0x000ea20008000a00 */
[----:B------:R-:W-:Y:S01]  /*14a0*/  UMOV UR6, URZ ;  /* 0x000000ff00067c82 */ /* 0x000fe20008000000 */
[----:B-1----:R-:W-:-:S04]  /*14b0*/  UIADD3 UR5, UPT, UPT, UR13, 0x3f, URZ ;  /* 0x0000003f0d057890 */ /* 0x002fc8000fffe0ff */
[----:B------:R-:W-:-:S04]  /*14c0*/  USHF.R.S32.HI UR4, URZ, 0x1f, UR5 ;  /* 0x0000001fff047899 */ /* 0x000fc80008011405 */
[----:B------:R-:W-:-:S04]  /*14d0*/  ULEA.HI UR4, UR4, UR5, URZ, 0x6 ;  /* 0x0000000504047291 */ /* 0x000fc8000f8f30ff */
[----:B------:R-:W-:Y:S02]  /*14e0*/  USHF.R.S32.HI UR15, URZ, 0x6, UR4 ;  /* 0x00000006ff0f7899 */ /* 0x000fe40008011404 */
[----:B------:R-:W-:Y:S02]  /*14f0*/  UIADD3 UR4, UPT, UPT, UR13, -0x1, URZ ;  /* 0xffffffff0d047890 */ /* 0x000fe4000fffe0ff */
[----:B------:R-:W-:Y:S02]  /*1500*/  UISETP.LT.U32.AND UP0, UPT, UR15, 0x6, UPT ;  /* 0x000000060f00788c */ /* 0x000fe4000bf01070 */
[----:B------:R-:W-:Y:S02]  /*1510*/  UISETP.GE.U32.AND UP1, UPT, UR4, -0x7f, UPT ;  /* 0xffffff810400788c */ /* 0x000fe4000bf26070 */
[----:B------:R-:W-:Y:S02]  /*1520*/  USEL UR14, UR15, 0x6, UP0 ;  /* 0x000000060f0e7887 */ /* 0x000fe40008000000 */
[----:B------:R-:W-:-:S02]  /*1530*/  UIADD3 UR13, UPT, UPT, UR13, 0x7e, URZ ;  /* 0x0000007e0d0d7890 */ /* 0x000fc4000fffe0ff */
[----:B------:R-:W-:Y:S02]  /*1540*/  UIADD3 UR5, UPT, UPT, UR14, -0x1, URZ ;  /* 0xffffffff0e057890 */ /* 0x000fe4000fffe0ff */
[----:B------:R-:W-:-:S03]  /*1550*/  UIADD3 UR7, UPT, UPT, UR15, -UR14, URZ ;  /* 0x8000000e0f077290 */ /* 0x000fc6000fffe0ff */
[----:B------:R-:W-:-:S04]  /*1560*/  @UP1 UIADD3 UR5, UPT, UPT, UR14, URZ, URZ ;  /* 0x000000ff0e051290 */ /* 0x000fc8000fffe0ff */
[----:B--2---:R-:W-:-:S12]  /*1570*/  UIADD3 UR5, UPT, UPT, UR5, 0x1, URZ ;  /* 0x0000000105057890 */ /* 0x004fd8000fffe0ff */
.L_x_35:
[----:B------:R-:W-:Y:S01]  /*1580*/  UISETP.NE.AND UP0, UPT, UR37, URZ, UPT ;  /* 0x000000ff2500728c */ /* 0x000fe2000bf05270 */
[----:B------:R-:W1:Y:S08]  /*1590*/  S2UR UR37, SR_CgaCtaId ;  /* 0x00000000002579c3 */ /* 0x000e700000008800 */
[----:B------:R-:W-:Y:S05]  /*15a0*/  BRA.U UP0, `(.L_x_18) ;  /* 0x0000000100347547 */ /* 0x000fea000b800000 */
[----:B------:R-:W2:Y:S01]  /*15b0*/  S2R R2, SR_CgaCtaId ;  /* 0x0000000000027919 */ /* 0x000ea20000008800 */
[----:B------:R-:W-:-:S04]  /*15c0*/  MOV R3, 0x400 ;  /* 0x0000040000037802 */ /* 0x000fc80000000f00 */
[----:B--2---:R-:W-:Y:S02]  /*15d0*/  LEA R2, R2, R3, 0x18 ;  /* 0x0000000302027211 */ /* 0x004fe400078ec0ff */
[----:B------:R-:W-:-:S03]  /*15e0*/  SHF.L.U32 R3, R11, 0x1f, RZ ;  /* 0x0000001f0b037819 */ /* 0x000fc600000006ff */
[----:B------:R-:W-:-:S04]  /*15f0*/  IMAD R2, R12, 0x8, R2 ;  /* 0x000000080c027824 */ /* 0x000fc800078e0202 */
[----:B------:R-:W2:Y:S02]  /*1600*/  SYNCS.PHASECHK.TRANS64.TRYWAIT P0, [R2+URZ+0x120], R3 ;  /* 0x00012003020075a7 */ /* 0x000ea400080011ff */
[----:B--2---:R-:W-:Y:S05]  /*1610*/  @!P0 BRA `(.L_x_19) ;  /* 0x0000007400f48947 */ /* 0x004fea0003800000 */
.L_x_133:
[----:B------:R-:W-:Y:S01]  /*1620*/  VIADD R12, R12, 0x1 ;  /* 0x000000010c0c7836 */ /* 0x000fe20000000000 */
[----:B------:R2:W-:Y:S04]  /*1630*/  SYNCS.ARRIVE.TRANS64.A1T0 RZ, [R2+URZ+0x110], RZ ;  /* 0x000110ff02ff79a7 */ /* 0x0005e800081000ff */
[----:B------:R-:W-:-:S04]  /*1640*/  ISETP.NE.AND P0, PT, R12, 0x2, PT ;  /* 0x000000020c00780c */ /* 0x000fc80003f05270 */
[----:B------:R-:W-:Y:S02]  /*1650*/  SEL R12, R12, RZ, P0 ;  /* 0x000000ff0c0c7207 */ /* 0x000fe40000000000 */
[----:B--2---:R-:W-:-:S04]  /*1660*/  SEL R2, RZ, 0x1, P0 ;  /* 0x00000001ff027807 */ /* 0x004fc80000000000 */
[----:B------:R-:W-:-:S07]  /*1670*/  LOP3.LUT R11, R11, R2, RZ, 0x3c, !PT ;  /* 0x000000020b0b7212 */ /* 0x000fce00078e3cff */
.L_x_18:
[----:B------:R-:W-:Y:S01]  /*1680*/  UMOV UR4, 0x400 ;  /* 0x0000040000047882 */ /* 0x000fe20000000000 */
[----:B------:R-:W-:Y:S01]  /*1690*/  SHF.L.U32 R2, R17, 0x1f, RZ ;  /* 0x0000001f11027819 */ /* 0x000fe200000006ff */
[----:B-1----:R-:W-:Y:S01]  /*16a0*/  ULEA UR4, UR37, UR4, 0x18 ;  /* 0x0000000425047291 */ /* 0x002fe2000f8ec0ff */
[----:B------:R-:W-:Y:S01]  /*16b0*/  R2UR UR35, R15 ;  /* 0x000000000f2372ca */ /* 0x000fe200000e0000 */
[----:B------:R-:W-:Y:S01]  /*16c0*/  UISETP.GE.U32.AND UP0, UPT, UR13, 0x7f, UPT ;  /* 0x0000007f0d00788c */ /* 0x000fe2000bf06070 */
[----:B------:R-:W-:Y:S01]  /*16d0*/  R2UR UR11, R14 ;  /* 0x000000000e0b72ca */ /* 0x000fe200000e0000 */
[----:B------:R-:W-:Y:S01]  /*16e0*/  ULEA UR8, UR6, UR4, 0x3 ;  /* 0x0000000406087291 */ /* 0x000fe2000f8e18ff */
[----:B------:R-:W-:-:S08]  /*16f0*/  UMOV UR24, URZ ;  /* 0x000000ff00187c82 */ /* 0x000fd00008000000 */
[----:B------:R1:W2:Y:S01]  /*1700*/  SYNCS.PHASECHK.TRANS64.TRYWAIT P0, [UR8+0x30], R2 ;  /* 0x00003002ff0075a7 */ /* 0x0002a20008001108 */
[----:B------:R-:W-:Y:S02]  /*1710*/  USHF.L.U32 UR35, UR35, 0x7, URZ ;  /* 0x0000000723237899 */ /* 0x000fe400080006ff */
[----:B------:R-:W-:Y:S01]  /*1720*/  USHF.L.U32 UR11, UR11, 0x7, URZ ;  /* 0x000000070b0b7899 */ /* 0x000fe200080006ff */
[----:B------:R-:W-:Y:S11]  /*1730*/  BRA.U !UP0, `(.L_x_20) ;  /* 0x0000000108a47547 */ /* 0x000ff6000b800000 */
[----:B------:R-:W-:Y:S01]  /*1740*/  UMOV UR16, URZ ;  /* 0x000000ff00107c82 */ /* 0x000fe20008000000 */
[----:B------:R-:W-:-:S05]  /*1750*/  UMOV UR17, UR6 ;  /* 0x0000000600117c82 */ /* 0x000fca0008000000 */
.L_x_25:
[----:B-1----:R-:W-:Y:S01]  /*1760*/  ULEA UR33, UR17, UR4, 0x3 ;  /* 0x0000000411217291 */ /* 0x002fe2000f8e18ff */
[----:B--2---:R-:W-:Y:S01]  /*1770*/  @!P5 MOV R3, 0x8000 ;  /* 0x000080000003d802 */ /* 0x004fe20000000f00 */
[----:B--2---:R-:W-:Y:S10]  /*1780*/  @P0 BRA `(.L_x_21) ;  /* 0x00000000000c0947 */ /* 0x004ff40003800000 */
[----:B------:R-:W-:-:S04]  /*1790*/  SHF.L.U32 R4, R17, 0x1f, RZ ;  /* 0x0000001f11047819 */ /* 0x000fc800000006ff */
[----:B------:R-:W2:Y:S02]  /*17a0*/  SYNCS.PHASECHK.TRANS64.TRYWAIT P0, [UR33+0x30], R4 ;  /* 0x00003004ff0075a7 */ /* 0x000ea40008001121 */
[----:B--2---:R-:W-:Y:S05]  /*17b0*/  @!P0 BRA `(.L_x_22) ;  /* 0x0000007400a08947 */ /* 0x004fea0003800000 */
.L_x_21:
[----:B------:R2:W-:Y:S01]  /*17c0*/  @!P5 SYNCS.ARRIVE.TRANS64 RZ, [UR33], R3 ;  /* 0x00000003ffffd9a7 */ /* 0x0005e20008000021 */
[----:B------:R-:W-:Y:S04]  /*17d0*/  BSSY.RECONVERGENT B0, `(.L_x_23) ;  /* 0x0000003000007945 */ /* 0x000fe80003800200 */
[----:B------:R-:W-:Y:S05]  /*17e0*/  @P4 BRA `(.L_x_24) ;  /* 0x0000000000044947 */ /* 0x000fea0003800000 */
[----:B------:R-:W-:Y:S05]  /*17f0*/  BPT.TRAP 0x1 ;  /* 0x000000040000795c */ /* 0x000fea0000300000 */
.L_x_24:
[----:B------:R-:W-:Y:S05]  /*1800*/  BSYNC.RECONVERGENT B0 ;  /* 0x0000000000007941 */ /* 0x000fea0003800200 */
.L_x_23:
[----:B------:R-:W-:Y:S02]  /*1810*/  UIADD3 UR6, UPT, UPT, UR17, 0x1, URZ ;  /* 0x0000000111067890 */ /* 0x000fe4000fffe0ff */
[----:B------:R-:W-:Y:S02]  /*1820*/  UIADD3 UR26, UP1, UPT, UR22, 0x80, URZ ;  /* 0x00000080161a7890 */ /* 0x000fe4000ff3e0ff */
[----:B------:R-:W-:Y:S02]  /*1830*/  UISETP.NE.AND UP0, UPT, UR6, 0x6, UPT ;  /* 0x000000060600788c */ /* 0x000fe4000bf05270 */
[----:B------:R-:W-:Y:S02]  /*1840*/  USHF.L.U32 UR34, UR16, 0x6, URZ ;  /* 0x0000000610227899 */ /* 0x000fe400080006ff */
[----:B------:R-:W-:Y:S02]  /*1850*/  USEL UR9, URZ, 0x1, UP0 ;  /* 0x00000001ff097887 */ /* 0x000fe40008000000 */
[----:B------:R-:W-:-:S02]  /*1860*/  USEL UR6, UR6, URZ, UP0 ;  /* 0x000000ff06067287 */ /* 0x000fc40008000000 */
[----:B------:R-:W-:Y:S02]  /*1870*/  UIADD3 UR20, UP0, UPT, UR22, 0x180, URZ ;  /* 0x0000018016147890 */ /* 0x000fe4000ff1e0ff */
[----:B------:R-:W-:Y:S01]  /*1880*/  ULEA UR8, UR6, UR4, 0x3 ;  /* 0x0000000406087291 */ /* 0x000fe2000f8e18ff */
[----:B------:R-:W-:Y:S01]  /*1890*/  LOP3.LUT R17, R17, UR9, RZ, 0x3c, !PT ;  /* 0x0000000911117c12 */ /* 0x000fe2000f8e3cff */
[----:B------:R-:W-:Y:S02]  /*18a0*/  UIADD3.X UR27, UPT, UPT, URZ, UR23, URZ, UP1, !UPT ;  /* 0x00000017ff1b7290 */ /* 0x000fe40008ffe4ff */
[----:B------:R-:W-:Y:S01]  /*18b0*/  UIADD3.X UR21, UPT, UPT, URZ, UR23, URZ, UP0, !UPT ;  /* 0x00000017ff157290 */ /* 0x000fe200087fe4ff */
[----:B-1----:R-:W-:Y:S01]  /*18c0*/  SHF.L.U32 R2, R17, 0x1f, RZ ;  /* 0x0000001f11027819 */ /* 0x002fe200000006ff */
[----:B------:R-:W-:Y:S01]  /*18d0*/  UMOV UR18, 0x0 ;  /* 0x0000000000127882 */ /* 0x000fe20000000000 */
[----:B------:R-:W-:Y:S01]  /*18e0*/  UMOV UR19, 0x10000000 ;  /* 0x1000000000137882 */ /* 0x000fe20000000000 */
[----:B------:R-:W-:Y:S01]  /*18f0*/  UMOV UR12, UR36 ;  /* 0x00000024000c7c82 */ /* 0x000fe20008000000 */
[----:B------:R1:W1:Y:S01]  /*1900*/  SYNCS.PHASECHK.TRANS64.TRYWAIT P0, [UR8+0x30], R2 ;  /* 0x00003002ff0075a7 */ /* 0x0002620008001108 */
[----:B------:R-:W-:Y:S01]  /*1910*/  ULEA UR8, UR17, UR4, 0xe ;  /* 0x0000000411087291 */ /* 0x000fe2000f8e70ff */
[----:B------:R-:W-:Y:S01]  /*1920*/  UMOV UR9, UR33 ;  /* 0x0000002100097c82 */ /* 0x000fe20008000000 */
[----:B------:R-:W-:-:S02]  /*1930*/  UMOV UR10, UR34 ;  /* 0x00000022000a7c82 */ /* 0x000fc40008000000 */
[----:B------:R-:W-:Y:S02]  /*1940*/  UIADD3 UR32, UPT, UPT, UR8, 0x8400, URZ ;  /* 0x0000840008207890 */ /* 0x000fe4000fffe0ff */
[----:B------:R-:W-:Y:S02]  /*1950*/  UIADD3 UR8, UPT, UPT, UR8, 0x20400, URZ ;  /* 0x0002040008087890 */ /* 0x000fe4000fffe0ff */
[----:B------:R-:W-:Y:S01]  /*1960*/  UIADD3 UR16, UPT, UPT, UR16, 0x1, URZ ;  /* 0x0000000110107890 */ /* 0x000fe2000fffe0ff */
[----:B------:R-:W-:Y:S01]  /*1970*/  UMOV UR24, UR5 ;  /* 0x0000000500187c82 */ /* 0x000fe20008000000 */
[----:B------:R-:W-:Y:S02]  /*1980*/  UMOV UR17, UR6 ;  /* 0x0000000600117c82 */ /* 0x000fe40008000000 */
[----:B------:R-:W-:Y:S01]  /*1990*/  UISETP.NE.AND UP0, UPT, UR16, UR5, UPT ;  /* 0x000000051000728c */ /* 0x000fe2000bf05270 */
[----:B------:R1:W-:Y:S02]  /*19a0*/  UTMALDG.3D [UR32], [UR26], desc[UR18] ;  /* 0x000012201a0075b4 */ /* 0x0003e40008011000 */
[----:B------:R1:W-:Y:S06]  /*19b0*/  UTMALDG.3D [UR8], [UR20], desc[UR18] ;  /* 0x00001208140075b4 */ /* 0x0003ec0008011000 */
[----:B------:R-:W-:Y:S05]  /*19c0*/  BRA.U UP0, `(.L_x_25) ;  /* 0xfffffffd00647547 */ /* 0x000fea000b83ffff */
.L_x_20:
[----:B-1----:R-:W-:Y:S01]  /*19d0*/  ULEA UR8, UR6, UR4, 0x3 ;  /* 0x0000000406087291 */ /* 0x002fe2000f8e18ff */
[----:B------:R-:W-:Y:S01]  /*19e0*/  SHF.L.U32 R2, R17, 0x1f, RZ ;  /* 0x0000001f11027819 */ /* 0x000fe200000006ff */
[----:B------:R-:W-:Y:S01]  /*19f0*/  @!P1 SYNCS.ARRIVE.TRANS64.A1T0 RZ, [UR4+0xa8], RZ ;  /* 0x0000a8ffffff99a7 */ /* 0x000fe20008100004 */
[----:B------:R-:W-:-:S06]  /*1a00*/  UISETP.GT.AND UP0, UPT, UR15, UR14, UPT ;  /* 0x0000000e0f00728c */ /* 0x000fcc000bf04270 */
[----:B--2---:R1:W2:Y:S03]  /*1a10*/  SYNCS.PHASECHK.TRANS64.TRYWAIT P0, [UR8+0x30], R2 ;  /* 0x00003002ff0075a7 */ /* 0x0042a60008001108 */
[----:B------:R-:W-:Y:S05]  /*1a20*/  BRA.U !UP0, `(.L_x_26) ;  /* 0x0000000108a87547 */ /* 0x000fea000b800000 */
[----:B------:R-:W-:Y:S01]  /*1a30*/  UIADD3 UR21, UPT, UPT, UR7, UR24, URZ ;  /* 0x0000001807157290 */ /* 0x000fe2000fffe0ff */
[----:B------:R-:W-:-:S11]  /*1a40*/  UMOV UR25, UR6 ;  /* 0x0000000600197c82 */ /* 0x000fd60008000000 */
.L_x_31:
[----:B-1----:R-:W-:Y:S01]  /*1a50*/  ULEA UR17, UR25, UR4, 0x3 ;  /* 0x0000000419117291 */ /* 0x002fe2000f8e18ff */
[----:B--2---:R-:W-:Y:S01]  /*1a60*/  @!P5 MOV R3, 0x8000 ;  /* 0x000080000003d802 */ /* 0x004fe20000000f00 */
[----:B--2---:R-:W-:Y:S10]  /*1a70*/  @P0 BRA `(.L_x_27) ;  /* 0x00000000000c0947 */ /* 0x004ff40003800000 */
[----:B------:R-:W-:-:S04]  /*1a80*/  SHF.L.U32 R4, R17, 0x1f, RZ ;  /* 0x0000001f11047819 */ /* 0x000fc800000006ff */
[----:B------:R-:W2:Y:S02]  /*1a90*/  SYNCS.PHASECHK.TRANS64.TRYWAIT P0, [UR17+0x30], R4 ;  /* 0x00003004ff0075a7 */ /* 0x000ea40008001111 */
[----:B--2---:R-:W-:Y:S05]  /*1aa0*/  @!P0 BRA `(.L_x_28) ;  /* 0x0000007000fc8947 */ /* 0x004fea0003800000 */
.L_x_27:
[----:B------:R2:W-:Y:S01]  /*1ab0*/  @!P5 SYNCS.ARRIVE.TRANS64 RZ, [UR17], R3 ;  /* 0x00000003ffffd9a7 */ /* 0x0005e20008000011 */
[----:B------:R-:W-:Y:S04]  /*1ac0*/  BSSY.RECONVERGENT B0, `(.L_x_29) ;  /* 0x0000003000007945 */ /* 0x000fe80003800200 */
[----:B------:R-:W-:Y:S05]  /*1ad0*/  @P4 BRA `(.L_x_30) ;  /* 0x0000000000044947 */ /* 0x000fea0003800000 */
[----:B------:R-:W-:Y:S05]  /*1ae0*/  BPT.TRAP 0x1 ;  /* 0x000000040000795c */ /* 0x000fea0000300000 */
.L_x_30:
[----:B------:R-:W-:Y:S05]  /*1af0*/  BSYNC.RECONVERGENT B0 ;  /* 0x0000000000007941 */ /* 0x000fea0003800200 */
.L_x_29:
        /* <DEDUP_REMOVED lines=20> */
[----:B------:R-:W-:Y:S01]  /*1c40*/  UIADD3 UR8, UPT, UPT, UR8, 0x20400, URZ ;  /* 0x0002040008087890 */ /* 0x000fe2000fffe0ff */
[----:B------:R-:W-:Y:S01]  /*1c50*/  UMOV UR9, UR17 ;  /* 0x0000001100097c82 */ /* 0x000fe20008000000 */
[----:B------:R-:W-:Y:S01]  /*1c60*/  UMOV UR10, UR18 ;  /* 0x00000012000a7c82 */ /* 0x000fe20008000000 */
[----:B------:R-:W-:Y:S01]  /*1c70*/  UIADD3 UR24, UPT, UPT, UR24, 0x1, URZ ;  /* 0x0000000118187890 */ /* 0x000fe2000fffe0ff */
[----:B------:R-:W-:-:S03]  /*1c80*/  UMOV UR25, UR6 ;  /* 0x0000000600197c82 */ /* 0x000fc60008000000 */
[----:B------:R1:W-:Y:S01]  /*1c90*/  UTMALDG.3D [UR16], [UR30], desc[UR26] ;  /* 0x00001a101e0075b4 */ /* 0x0003e20008011000 */
[----:B------:R-:W-:Y:S01]  /*1ca0*/  UISETP.NE.AND UP0, UPT, UR24, UR21, UPT ;  /* 0x000000151800728c */ /* 0x000fe2000bf05270 */
[----:B------:R1:W-:Y:S08]  /*1cb0*/  UTMALDG.3D [UR8], [UR28], desc[UR26] ;  /* 0x00001a081c0075b4 */ /* 0x0003f00008011000 */
[----:B------:R-:W-:Y:S05]  /*1cc0*/  BRA.U UP0, `(.L_x_31) ;  /* 0xfffffffd00607547 */ /* 0x000fea000b83ffff */
.L_x_26:
[C---:B-1----:R-:W-:Y:S01]  /*1cd0*/  LEA R2, R16.reuse, UR4, 0x3 ;  /* 0x0000000410027c11 */ /* 0x042fe2000f8e18ff */
[----:B------:R-:W-:Y:S01]  /*1ce0*/  NOP ;  /* 0x0000000000007918 */ /* 0x000fe20000000000 */
[----:B--2---:R-:W-:Y:S02]  /*1cf0*/  SHF.L.U32 R3, R13, 0x1f, RZ ;  /* 0x0000001f0d037819 */ /* 0x004fe400000006ff */
[----:B------:R-:W-:Y:S02]  /*1d00*/  LEA R4, R16, UR4, 0x4 ;  /* 0x0000000410047c11 */ /* 0x000fe4000f8e20ff */
[----:B------:R-:W1:Y:S02]  /*1d10*/  SYNCS.PHASECHK.TRANS64.TRYWAIT P0, [R2+URZ+0xb0], R3 ;  /* 0x0000b003020075a7 */ /* 0x000e6400080011ff */
[----:B-1----:R-:W-:Y:S05]  /*1d20*/  @!P0 BRA `(.L_x_32) ;  /* 0x0000007000748947 */ /* 0x002fea0003800000 */
.L_x_136:
[----:B------:R-:W2:Y:S01]  /*1d30*/  LDS.128 R4, [R4+0x140] ;  /* 0x0001400004047984 */ /* 0x000ea20000000c00 */
[----:B---3--:R-:W-:Y:S01]  /*1d40*/  ISETP.GE.AND P0, PT, R40, 0x1, PT ;  /* 0x000000012800780c */ /* 0x008fe20003f06270 */
[----:B-1----:R-:W-:Y:S01]  /*1d50*/  VIADD R2, R2, 0xc0 ;  /* 0x000000c002027836 */ /* 0x002fe20000000000 */
[----:B------:R-:W-:Y:S01]  /*1d60*/  @!PT LDS RZ, [RZ] ;  /* 0x00000000fffff984 */ /* 0x000fe20000000800 */
[----:B------:R-:W-:Y:S01]  /*1d70*/  @!PT LDS RZ, [RZ] ;  /* 0x00000000fffff984 */ /* 0x000fe20000000800 */
[----:B------:R-:W-:Y:S01]  /*1d80*/  @!PT LDS RZ, [RZ] ;  /* 0x00000000fffff984 */ /* 0x000fe20000000800 */
[----:B------:R-:W-:Y:S01]  /*1d90*/  @!PT LDS RZ, [RZ] ;  /* 0x00000000fffff984 */ /* 0x000fe20000000800 */
[----:B------:R1:W-:Y:S06]  /*1da0*/  MEMBAR.ALL.CTA ;  /* 0x0000000000007992 */ /* 0x0003ec0000008000 */
[----:B-1----:R-:W1:Y:S01]  /*1db0*/  FENCE.VIEW.ASYNC.S ;  /* 0x00000000000073c6 */ /* 0x002e620000000000 */
[----:B------:R-:W-:-:S04]  /*1dc0*/  PRMT R2, RZ, 0x654, R2 ;  /* 0x00000654ff027816 */ /* 0x000fc80000000002 */
[----:B-1----:R1:W-:Y:S01]  /*1dd0*/  SYNCS.ARRIVE.TRANS64.RED.A1T0 RZ, [R2+URZ], RZ ;  /* 0x000000ff02ff79a7 */ /* 0x0023e200081004ff */
[----:B--2---:R-:W-:-:S13]  /*1de0*/  LOP3.LUT P2, RZ, R6, 0x1, RZ, 0xc0, !PT ;  /* 0x0000000106ff7812 */ /* 0x004fda000784c0ff */
[----:B------:R-:W-:Y:S01]  /*1df0*/  @P2 SHF.R.U32.HI R3, RZ, 0x10, R5 ;  /* 0x00000010ff032819 */ /* 0x000fe20000011605 */
[----:B------:R-:W-:Y:S01]  /*1e00*/  VOTEU.ANY UP0, P2 ;  /* 0x0000000000ff7886 */ /* 0x000fe20001000100 */
[----:B------:R-:W-:Y:S02]  /*1e10*/  @P2 MOV R10, R4 ;  /* 0x00000004000a2202 */ /* 0x000fe40000000f00 */
[----:B------:R-:W-:Y:S02]  /*1e20*/  @P2 R2UR.BROADCAST UR8, R3 ;  /* 0x00000000030822ca */ /* 0x000fe400008e0000 */
[----:B------:R-:W-:-:S11]  /*1e30*/  @P2 LOP3.LUT R9, R5, 0xffff, RZ, 0xc0, !PT ;  /* 0x0000ffff05092812 */ /* 0x000fd600078ec0ff */
[----:B------:R-:W-:Y:S01]  /*1e40*/  @UP0 UMOV UR36, UR8 ;  /* 0x0000000800240c82 */ /* 0x000fe20008000000 */
[----:B-1----:R-:W-:Y:S05]  /*1e50*/  @!P0 BRA `(.L_x_33) ;  /* 0x0000000000b88947 */ /* 0x002fea0003800000 */
[----:B------:R-:W4:Y:S01]  /*1e60*/  LDC.64 R4, c[0x0][0xb18] ;  /* 0x0002c600ff047b82 */ /* 0x000f220000000a00 */
[----:B------:R-:W-:-:S07]  /*1e70*/  ISETP.NE.AND P3, PT, R40, 0x1, PT ;  /* 0x000000012800780c */ /* 0x000fce0003f65270 */
[----:B------:R-:W1:Y:S08]  /*1e80*/  LDC.64 R6, c[0x0][0xb10] ;  /* 0x0002c400ff067b82 */ /* 0x000e700000000a00 */
[----:B------:R-:W2:Y:S08]  /*1e90*/  LDC R14, c[0x0][0xb20] ;  /* 0x0002c800ff0e7b82 */ /* 0x000eb00000000800 */
[----:B------:R-:W3:Y:S01]  /*1ea0*/  LDC R15, c[0x0][0xb0c] ;  /* 0x0002c300ff0f7b82 */ /* 0x000ee20000000800 */
[----:B----4-:R-:W-:Y:S01]  /*1eb0*/  IMAD.HI.U32 R19, R0, R5, RZ ;  /* 0x0000000500137227 */ /* 0x010fe200078e00ff */
[----:B------:R-:W-:-:S03]  /*1ec0*/  ISETP.NE.AND P0, PT, R4, 0x1, PT ;  /* 0x000000010400780c */ /* 0x000fc60003f05270 */
[----:B------:R-:W-:-:S03]  /*1ed0*/  IMAD.HI.U32 R5, R9, R5, RZ ;  /* 0x0000000509057227 */ /* 0x000fc600078e00ff */
[----:B------:R-:W4:Y:S01]  /*1ee0*/  LDC.64 R2, c[0x0][0xb28] ;  /* 0x0002ca00ff027b82 */ /* 0x000f220000000a00 */
[----:B-1----:R-:W-:-:S04]  /*1ef0*/  IMAD.HI.U32 R20, R8, R6, RZ ;  /* 0x0000000608147227 */ /* 0x002fc800078e00ff */
[----:B------:R-:W-:Y:S01]  /*1f00*/  IMAD.HI.U32 R21, R10, R6, RZ ;  /* 0x000000060a157227 */ /* 0x000fe200078e00ff */
[----:B------:R-:W-:Y:S02]  /*1f10*/  SHF.R.U32.HI R20, RZ, R7, R20 ;  /* 0x00000007ff147219 */ /* 0x000fe40000011614 */
[-C--:B--2---:R-:W-:Y:S02]  /*1f20*/  SHF.R.U32.HI R19, RZ, R14.reuse, R19 ;  /* 0x0000000eff137219 */ /* 0x084fe40000011613 */
[----:B------:R-:W-:Y:S02]  /*1f30*/  SHF.R.U32.HI R5, RZ, R14, R5 ;  /* 0x0000000eff057219 */ /* 0x000fe40000011605 */
[----:B------:R-:W-:Y:S02]  /*1f40*/  SEL R19, R0, R19, !P0 ;  /* 0x0000001300137207 */ /* 0x000fe40004000000 */
[----:B------:R-:W-:Y:S02]  /*1f50*/  SHF.R.U32.HI R21, RZ, R7, R21 ;  /* 0x00000007ff157219 */ /* 0x000fe40000011615 */
[----:B---3--:R-:W-:-:S02]  /*1f60*/  ISETP.NE.AND P1, PT, R15, 0x1, PT ;  /* 0x000000010f00780c */ /* 0x008fc40003f25270 */
[----:B------:R-:W-:Y:S02]  /*1f70*/  SEL R5, R9, R5, !P0 ;  /* 0x0000000509057207 */ /* 0x000fe40004000000 */
[----:B------:R-:W-:Y:S02]  /*1f80*/  SEL R20, R8, R20, !P1 ;  /* 0x0000001408147207 */ /* 0x000fe40004800000 */
[----:B------:R-:W-:Y:S01]  /*1f90*/  SEL R21, R10, R21, !P1 ;  /* 0x000000150a157207 */ /* 0x000fe20004800000 */
[----:B----4-:R-:W-:-:S04]  /*1fa0*/  IMAD.HI.U32 R18, R19, R2, RZ ;  /* 0x0000000213127227 */ /* 0x010fc800078e00ff */
        /* <DEDUP_REMOVED lines=10> */
[----:B------:R-:W-:-:S04]  /*2050*/  @!P0 IMAD.HI.U32 R7, R21, R2, RZ ;  /* 0x0000000215078227 */ /* 0x000fc800078e00ff */
[----:B------:R-:W-:Y:S01]  /*2060*/  IMAD.MOV R2, RZ, RZ, -R6 ;  /* 0x000000ffff027224 */ /* 0x000fe200078e0a06 */
[----:B------:R-:W-:Y:S02]  /*2070*/  @!P0 SHF.R.U32.HI R3, RZ, R3, R7 ;  /* 0x00000003ff038219 */ /* 0x000fe40000011607 */
[----:B------:R-:W-:Y:S01]  /*2080*/  IADD3 R7, PT, PT, -R5, RZ, RZ ;  /* 0x000000ff05077210 */ /* 0x000fe20007ffe1ff */
[----:B------:R-:W-:Y:S01]  /*2090*/  IMAD R2, R40, R2, R5 ;  /* 0x0000000228027224 */ /* 0x000fe200078e0205 */
        /* <DEDUP_REMOVED lines=10> */
.L_x_33:
[----:B------:R-:W1:Y:S02]  /*2140*/  LDCU UR8, c[0x0][0xb30] ;  /* 0x00016600ff0877ac */ /* 0x000e640008000800 */
[----:B-1----:R-:W-:-:S09]  /*2150*/  UISETP.NE.AND UP0, UPT, UR8, 0x1, UPT ;  /* 0x000000010800788c */ /* 0x002fd2000bf05270 */
[----:B------:R-:W-:Y:S05]  /*2160*/  BRA.U UP0, `(.L_x_34) ;  /* 0x0000000100407547 */ /* 0x000fea000b800000 */
[----:B------:R-:W1:Y:S08]  /*2170*/  LDC.64 R4, c[0x0][0xb10] ;  /* 0x0002c400ff047b82 */ /* 0x000e700000000a00 */
[----:B------:R-:W2:Y:S08]  /*2180*/  LDC.64 R2, c[0x0][0xb18] ;  /* 0x0002c600ff027b82 */ /* 0x000eb00000000a00 */
[----:B------:R-:W3:Y:S08]  /*2190*/  LDC R6, c[0x0][0xb20] ;  /* 0x0002c800ff067b82 */ /* 0x000ef00000000800 */
[----:B------:R-:W4:Y:S01]  /*21a0*/  LDC R7, c[0x0][0xb0c] ;  /* 0x0002c300ff077b82 */ /* 0x000f220000000800 */
[----:B-1----:R-:W-:-:S05]  /*21b0*/  IMAD.HI.U32 R4, R10, R4, RZ ;  /* 0x000000040a047227 */ /* 0x002fca00078e00ff */
[----:B------:R-:W-:Y:S01]  /*21c0*/  SHF.R.U32.HI R4, RZ, R5, R4 ;  /* 0x00000005ff047219 */ /* 0x000fe20000011604 */
[----:B--2---:R-:W-:Y:S01]  /*21d0*/  IMAD.HI.U32 R3, R9, R3, RZ ;  /* 0x0000000309037227 */ /* 0x004fe200078e00ff */
[----:B------:R-:W-:-:S04]  /*21e0*/  ISETP.NE.AND P0, PT, R2, 0x1, PT ;  /* 0x000000010200780c */ /* 0x000fc80003f05270 */
[----:B---3--:R-:W-:-:S04]  /*21f0*/  SHF.R.U32.HI R3, RZ, R6, R3 ;  /* 0x00000006ff037219 */ /* 0x008fc80000011603 */
[----:B------:R-:W-:Y:S02]  /*2200*/  SEL R3, R9, R3, !P0 ;  /* 0x0000000309037207 */ /* 0x000fe40004000000 */
[----:B----4-:R-:W-:-:S04]  /*2210*/  ISETP.NE.AND P1, PT, R7, 0x1, PT ;  /* 0x000000010700780c */ /* 0x010fc80003f25270 */
[----:B------:R-:W-:-:S05]  /*2220*/  SEL R4, R10, R4, !P1 ;  /* 0x000000040a047207 */ /* 0x000fca0004800000 */
[----:B------:R-:W-:Y:S02]  /*2230*/  IMAD.IADD R5, R3, 0x1, -R4 ;  /* 0x0000000103057824 */ /* 0x000fe400078e0a04 */
[----:B------:R-:W-:Y:S02]  /*2240*/  IMAD.IADD R3, R4, 0x1, -R3 ;  /* 0x0000000104037824 */ /* 0x000fe400078e0a03 */
[----:B------:R-:W-:Y:S02]  /*2250*/  IMAD R10, R5, R7, R10 ;  /* 0x00000007050a7224 */ /* 0x000fe400078e020a */
[----:B------:R-:W-:-:S07]  /*2260*/  IMAD R9, R3, R2, R9 ;  /* 0x0000000203097224 */ /* 0x000fce00078e0209 */
.L_x_34:
[----:B------:R-:W-:Y:S01]  /*2270*/  VIADD R16, R16, 0x1 ;  /* 0x0000000110107836 */ /* 0x000fe20000000000 */
[----:B------:R-:W-:Y:S01]  /*2280*/  PLOP3.LUT P1, PT, PT, PT, PT, 0x80, 0x8 ;  /* 0x000000000008781c */ /* 0x000fe20003f2f070 */
[----:B------:R-:W-:Y:S02]  /*2290*/  IMAD.IADD R15, R10, 0x1, R87 ;  /* 0x000000010a0f7824 */ /* 0x000fe400078e0257 */
[----:B------:R-:W-:Y:S01]  /*22a0*/  IMAD.IADD R14, R9, 0x1, R86 ;  /* 0x00000001090e7824 */ /* 0x000fe200078e0256 */
[----:B------:R-:W-:-:S04]  /*22b0*/  ISETP.NE.AND P0, PT, R16, 0x2, PT ;  /* 0x000000021000780c */ /* 0x000fc80003f05270 */
[----:B------:R-:W-:Y:S02]  /*22c0*/  SEL R2, RZ, 0x1, P0 ;  /* 0x00000001ff027807 */ /* 0x000fe40000000000 */
[----:B------:R-:W-:Y:S02]  /*22d0*/  SEL R16, R16, RZ, P0 ;  /* 0x000000ff10107207 */ /* 0x000fe40000000000 */
[----:B------:R-:W-:Y:S01]  /*22e0*/  LOP3.LUT R13, R13, R2, RZ, 0x3c, !PT ;  /* 0x000000020d0d7212 */ /* 0x000fe200078e3cff */
[----:B------:R-:W-:Y:S06]  /*22f0*/  @P2 BRA `(.L_x_35) ;  /* 0xfffffff000a02947 */ /* 0x000fec000383ffff */
[----:B------:R-:W-:Y:S01]  /*2300*/  UIADD3 UR4, UPT, UPT, UR4, 0x30, URZ ;  /* 0x0000003004047890 */ /* 0x000fe2000fffe0ff */
[----:B------:R-:W-:-:S03]  /*2310*/  SHF.L.U32 R2, R17, 0x1f, RZ ;  /* 0x0000001f11027819 */ /* 0x000fc600000006ff */
[----:B------:R-:W-:-:S09]  /*2320*/  ULEA UR5, UR6, UR4, 0x3 ;  /* 0x0000000406057291 */ /* 0x000fd2000f8e18ff */
[----:B------:R-:W1:Y:S02]  /*2330*/  SYNCS.PHASECHK.TRANS64.TRYWAIT P0, [UR5], R2 ;  /* 0x00000002ff0075a7 */ /* 0x000e640008001105 */
[----:B-1----:R-:W-:Y:S05]  /*2340*/  @!P0 BRA `(.L_x_36) ;  /* 0x0000006c00008947 */ /* 0x002fea0003800000 */
.L_x_138:
[----:B------:R-:W-:-:S04]  /*2350*/  UIADD3 UR6, UPT, UPT, UR6, 0x1, URZ ;  /* 0x0000000106067890 */ /* 0x000fc8000fffe0ff */
[----:B------:R-:W-:-:S04]  /*2360*/  UISETP.NE.AND UP0, UPT, UR6, 0x6, UPT ;  /* 0x000000060600788c */ /* 0x000fc8000bf05270 */
[----:B------:R-:W-:Y:S02]  /*2370*/  USEL UR7, URZ, 0x1, UP0 ;  /* 0x00000001ff077887 */ /* 0x000fe40008000000 */
[----:B------:R-:W-:-:S04]  /*2380*/  USEL UR6, UR6, URZ, UP0 ;  /* 0x000000ff06067287 */ /* 0x000fc80008000000 */
[----:B------:R-:W-:Y:S01]  /*2390*/  ULEA UR5, UR6, UR4, 0x3 ;  /* 0x0000000406057291 */ /* 0x000fe2000f8e18ff */
[----:B-1----:R-:W-:-:S04]  /*23a0*/  LOP3.LUT R2, R17, UR7, RZ, 0x3c, !PT ;  /* 0x0000000711027c12 */ /* 0x002fc8000f8e3cff */
[----:B------:R-:W-:-:S04]  /*23b0*/  SHF.L.U32 R3, R2, 0x1f, RZ ;  /* 0x0000001f02037819 */ /* 0x000fc800000006ff */
[----:B------:R-:W1:Y:S02]  /*23c0*/  SYNCS.PHASECHK.TRANS64.TRYWAIT P0, [UR5], R3 ;  /* 0x00000003ff0075a7 */ /* 0x000e640008001105 */
[----:B-1----:R-:W-:Y:S05]  /*23d0*/  @!P0 BRA `(.L_x_37) ;  /* 0x0000006800f48947 */ /* 0x002fea0003800000 */
.L_x_140:
[----:B------:R-:W-:-:S04]  /*23e0*/  UIADD3 UR6, UPT, UPT, UR6, 0x1, URZ ;  /* 0x0000000106067890 */ /* 0x000fc8000fffe0ff */
[----:B------:R-:W-:-:S04]  /*23f0*/  UISETP.NE.AND UP0, UPT, UR6, 0x6, UPT ;  /* 0x000000060600788c */ /* 0x000fc8000bf05270 */
[----:B------:R-:W-:Y:S02]  /*2400*/  USEL UR7, URZ, 0x1, UP0 ;  /* 0x00000001ff077887 */ /* 0x000fe40008000000 */
[----:B------:R-:W-:-:S04]  /*2410*/  USEL UR6, UR6, URZ, UP0 ;  /* 0x000000ff06067287 */ /* 0x000fc80008000000 */
[----:B------:R-:W-:Y:S01]  /*2420*/  ULEA UR5, UR6, UR4, 0x3 ;  /* 0x0000000406057291 */ /* 0x000fe2000f8e18ff */
[----:B------:R-:W-:-:S04]  /*2430*/  LOP3.LUT R2, R2, UR7, RZ, 0x3c, !PT ;  /* 0x0000000702027c12 */ /* 0x000fc8000f8e3cff */
[----:B-1----:R-:W-:-:S04]  /*2440*/  SHF.L.U32 R3, R2, 0x1f, RZ ;  /* 0x0000001f02037819 */ /* 0x002fc800000006ff */
[----:B------:R-:W1:Y:S02]  /*2450*/  SYNCS.PHASECHK.TRANS64.TRYWAIT P0, [UR5], R3 ;  /* 0x00000003ff0075a7 */ /* 0x000e640008001105 */
[----:B-1----:R-:W-:Y:S05]  /*2460*/  @!P0 BRA `(.L_x_38) ;  /* 0x0000006800e88947 */ /* 0x002fea0003800000 */
.L_x_142:
        /* <DEDUP_REMOVED lines=9> */
.L_x_144:
        /* <DEDUP_REMOVED lines=9> */
.L_x_146:
[----:B------:R-:W-:-:S04]  /*2590*/  UIADD3 UR6, UPT, UPT, UR6, 0x1, URZ ;  /* 0x0000000106067890 */ /* 0x000fc8000fffe0ff */
[----:B------:R-:W-:-:S04]  /*25a0*/  UISETP.NE.AND UP0, UPT, UR6, 0x6, UPT ;  /* 0x000000060600788c */ /* 0x000fc8000bf05270 */
[----:B------:R-:W-:Y:S02]  /*25b0*/  USEL UR5, URZ, 0x1, UP0 ;  /* 0x00000001ff057887 */ /* 0x000fe40008000000 */
[----:B------:R-:W-:-:S04]  /*25c0*/  USEL UR6, UR6, URZ, UP0 ;  /* 0x000000ff06067287 */ /* 0x000fc80008000000 */
[----:B------:R-:W-:Y:S01]  /*25d0*/  ULEA UR6, UR6, UR4, 0x3 ;  /* 0x0000000406067291 */ /* 0x000fe2000f8e18ff */
[----:B------:R-:W-:-:S04]  /*25e0*/  LOP3.LUT R2, R2, UR5, RZ, 0x3c, !PT ;  /* 0x0000000502027c12 */ /* 0x000fc8000f8e3cff */
[----:B------:R-:W-:Y:S01]  /*25f0*/  SHF.L.U32 R2, R2, 0x1f, RZ ;  /* 0x0000001f02027819 */ /* 0x000fe200000006ff */
[----:B-1--4-:R-:W-:-:S07]  /*2600*/  IMAD.U32 R0, RZ, RZ, UR6 ;  /* 0x00000006ff007e24 */ /* 0x012fce000f8e00ff */
.L_x_41:
[----:B-1----:R1:W2:Y:S02]  /*2610*/  SYNCS.PHASECHK.TRANS64.TRYWAIT P0, [R0+URZ], R2 ;  /* 0x00000002000075a7 */ /* 0x0022a400080011ff */
[----:B--2---:R-:W-:Y:S05]  /*2620*/  @!P0 NANOSLEEP.SYNCS 0x989680 ;  /* 0x009896800000895d */ /* 0x004fea0003900000 */
[----:B------:R-:W2:Y:S02]  /*2630*/  @!P0 SYNCS.PHASECHK.TRANS64 P0, [R0+URZ], R2 ;  /* 0x00000002000085a7 */ /* 0x000ea400080010ff */
[----:B--2---:R-:W-:Y:S05]  /*2640*/  @P0 EXIT ;  /* 0x000000000000094d */ /* 0x004fea0003800000 */
[----:B------:R-:W-:Y:S05]  /*2650*/  BRA `(.L_x_41) ;  /* 0xfffffffc00ec7947 */ /* 0x000fea000383ffff */
.L_x_17:
[----:B------:R-:W-:-:S04]  /*2660*/  UISETP.NE.AND UP1, UPT, UR37, URZ, UPT ;  /* 0x000000ff2500728c */ /* 0x000fc8000bf25270 */
[----:B------:R-:W-:-:S09]  /*2670*/  UISETP.NE.OR UP1, UPT, UR8, 0x1, UP1 ;  /* 0x000000010800788c */ /* 0x000fd20008f25670 */
[----:B------:R-:W-:Y:S05]  /*2680*/  BRA.U UP1, `(.L_x_42) ;  /* 0x0000000501487547 */ /* 0x000fea000b800000 */
[----:B------:R-:W-:Y:S01]  /*2690*/  ISETP.NE.AND P2, PT, R2, RZ, PT ;  /* 0x000000ff0200720c */ /* 0x000fe20003f45270 */
[----:B------:R-:W-:Y:S01]  /*26a0*/  IMAD.MOV.U32 R12, RZ, RZ, 0x1 ;  /* 0x00000001ff0c7424 */ /* 0x000fe200078e00ff */
[----:B------:R-:W-:Y:S02]  /*26b0*/  CS2R R10, SRZ ;  /* 0x00000000000a7805 */ /* 0x000fe4000001ff00 */
[----:B------:R-:W-:Y:S01]  /*26c0*/  CS2R R8, SRZ ;  /* 0x0000000000087805 */ /* 0x000fe2000001ff00 */
[----:B------:R-:W-:Y:S01]  /*26d0*/  UMOV UR4, 0x400 ;  /* 0x0000040000047882 */ /* 0x000fe20000000000 */
[----:B------:R-:W-:Y:S01]  /*26e0*/  UMOV UR6, URZ ;  /* 0x000000ff00067c82 */ /* 0x000fe20008000000 */
[----:B------:R-:W-:-:S12]  /*26f0*/  ULEA UR37, UR37, UR4, 0x18 ;  /* 0x0000000425257291 */ /* 0x000fd8000f8ec0ff */
.L_x_46:
[----:B------:R-:W-:Y:S02]  /*2700*/  LEA R0, R8, UR37, 0x3 ;  /* 0x0000002508007c11 */ /* 0x000fe4000f8e18ff */
[----:B------:R-:W-:-:S03]  /*2710*/  SHF.L.U32 R4, R9, 0x1f, RZ ;  /* 0x0000001f09047819 */ /* 0x000fc600000006ff */
[----:B------:R-:W-:Y:S01]  /*2720*/  VIADD R5, R0, 0x120 ;  /* 0x0000012000057836 */ /* 0x000fe20000000000 */
[----:B------:R-:W1:Y:S02]  /*2730*/  SYNCS.PHASECHK.TRANS64.TRYWAIT P0, [R0+URZ+0x110], R4 ;  /* 0x00011004000075a7 */ /* 0x000e6400080011ff */
[----:B-1----:R-:W-:Y:S05]  /*2740*/  @!P0 BRA `(.L_x_43) ;  /* 0x0000006800788947 */ /* 0x002fea0003800000 */
.L_x_147:
[----:B------:R-:W-:Y:S01]  /*2750*/  ULEA UR5, UR6, UR37, 0x3 ;  /* 0x0000002506057291 */ /* 0x000fe2000f8e18ff */
[----:B-1----:R-:W-:Y:S01]  /*2760*/  PRMT R0, RZ, 0x654, R5 ;  /* 0x00000654ff007816 */ /* 0x002fe20000000005 */
[----:B------:R-:W-:Y:S01]  /*2770*/  @!P2 IMAD.MOV.U32 R4, RZ, RZ, 0x10 ;  /* 0x00000010ff04a424 */ /* 0x000fe200078e00ff */
[----:B------:R-:W-:Y:S01]  /*2780*/  SHF.L.U32 R5, R12, 0x1f, RZ ;  /* 0x0000001f0c057819 */ /* 0x000fe200000006ff */
[----:B------:R-:W-:Y:S01]  /*2790*/  UIADD3 UR4, UPT, UPT, UR5, 0xb0, URZ ;  /* 0x000000b005047890 */ /* 0x000fe2000fffe0ff */
[----:B------:R1:W-:Y:S05]  /*27a0*/  SYNCS.ARRIVE.TRANS64.RED.A1T0 RZ, [R0+URZ], RZ ;  /* 0x000000ff00ff79a7 */ /* 0x0003ea00081004ff */
[----:B------:R-:W-:Y:S01]  /*27b0*/  IMAD.U32 R6, RZ, RZ, UR4 ;  /* 0x00000004ff067e24 */ /* 0x000fe2000f8e00ff */
[----:B------:R-:W2:Y:S04]  /*27c0*/  SYNCS.PHASECHK.TRANS64.TRYWAIT P0, [UR5+0xc0], R5 ;  /* 0x0000c005ff0075a7 */ /* 0x000ea80008001105 */
[----:B------:R-:W-:Y:S01]  /*27d0*/  PRMT R6, R2, 0x654, R6 ;  /* 0x0000065402067816 */ /* 0x000fe20000000006 */
[----:B-12---:R-:W-:Y:S06]  /*27e0*/  @!P0 BRA `(.L_x_44) ;  /* 0x0000006800648947 */ /* 0x006fec0003800000 */
.L_x_149:
[----:B------:R-:W-:Y:S01]  /*27f0*/  ULEA UR4, UR6, UR37, 0x4 ;  /* 0x0000002506047291 */ /* 0x000fe2000f8e20ff */
[----:B------:R-:W-:Y:S01]  /*2800*/  SEL R3, R6, R3, !P2 ;  /* 0x0000000306037207 */ /* 0x000fe20005000000 */
[----:B------:R-:W-:Y:S01]  /*2810*/  UIADD3 UR5, UPT, UPT, UR5, 0xb0, URZ ;  /* 0x000000b005057890 */ /* 0x000fe2000fffe0ff */
[----:B-1----:R-:W-:Y:S01]  /*2820*/  LEA R0, R11, UR37, 0x3 ;  /* 0x000000250b007c11 */ /* 0x002fe2000f8e18ff */
[----:B------:R-:W-:Y:S01]  /*2830*/  UIADD3 UR4, UPT, UPT, UR4, 0x140, URZ ;  /* 0x0000014004047890 */ /* 0x000fe2000fffe0ff */
[----:B------:R1:W-:Y:S01]  /*2840*/  @!P2 SYNCS.ARRIVE.TRANS64.RED RZ, [R3+URZ], R4 ;  /* 0x0000000403ffa9a7 */ /* 0x0003e200080004ff */
[----:B------:R-:W-:Y:S01]  /*2850*/  UIADD3 UR6, UPT, UPT, UR6, 0x1, URZ ;  /* 0x0000000106067890 */ /* 0x000fe2000fffe0ff */
[----:B------:R-:W-:-:S03]  /*2860*/  VIADD R8, R8, 0x1 ;  /* 0x0000000108087836 */ /* 0x000fc60000000000 */
[----:B------:R-:W-:Y:S02]  /*2870*/  UISETP.NE.AND UP0, UPT, UR6, 0x2, UPT ;  /* 0x000000020600788c */ /* 0x000fe4000bf05270 */
[----:B------:R-:W-:Y:S01]  /*2880*/  ISETP.NE.AND P0, PT, R8, 0x2, PT ;  /* 0x000000020800780c */ /* 0x000fe20003f05270 */
[----:B------:R-:W-:Y:S06]  /*2890*/  UGETNEXTWORKID.BROADCAST [UR4], [UR5] ;  /* 0x00000000040073ca */ /* 0x000fec0008000100 */
[----:B------:R-:W-:Y:S02]  /*28a0*/  USEL UR4, URZ, 0x1, UP0 ;  /* 0x00000001ff047887 */ /* 0x000fe40008000000 */
[----:B------:R-:W-:-:S04]  /*28b0*/  USEL UR6, UR6, URZ, UP0 ;  /* 0x000000ff06067287 */ /* 0x000fc80008000000 */
[----:B------:R-:W-:Y:S02]  /*28c0*/  LOP3.LUT R12, R12, UR4, RZ, 0x3c, !PT ;  /* 0x000000040c0c7c12 */ /* 0x000fe4000f8e3cff */
[----:B-1----:R-:W-:-:S04]  /*28d0*/  SHF.L.U32 R4, R10, 0x1f, RZ ;  /* 0x0000001f0a047819 */ /* 0x002fc800000006ff */
[----:B------:R-:W1:Y:S02]  /*28e0*/  SYNCS.PHASECHK.TRANS64.TRYWAIT P1, [R0+URZ+0xb0], R4 ;  /* 0x0000b004000075a7 */ /* 0x000e6400080211ff */
[----:B-1----:R-:W-:Y:S05]  /*28f0*/  @!P1 BRA `(.L_x_45) ;  /* 0x0000006800389947 */ /* 0x002fea0003800000 */
.L_x_150:
[C---:B-1----:R-:W-:Y:S01]  /*2900*/  LEA R4, R11.reuse, UR37, 0x4 ;  /* 0x000000250b047c11 */ /* 0x042fe2000f8e20ff */
[----:B------:R-:W-:Y:S01]  /*2910*/  VIADD R0, R0, 0xc0 ;  /* 0x000000c000007836 */ /* 0x000fe20000000000 */
[----:B------:R-:W-:Y:S01]  /*2920*/  SEL R8, R8, RZ, P0 ;  /* 0x000000ff08087207 */ /* 0x000fe20000000000 */
[----:B------:R-:W-:-:S03]  /*2930*/  VIADD R11, R11, 0x1 ;  /* 0x000000010b0b7836 */ /* 0x000fc60000000000 */
[----:B------:R-:W1:Y:S01]  /*2940*/  LDS.128 R4, [R4+0x140] ;  /* 0x0001400004047984 */ /* 0x000e620000000c00 */
[----:B------:R-:W-:Y:S02]  /*2950*/  PRMT R0, RZ, 0x654, R0 ;  /* 0x00000654ff007816 */ /* 0x000fe40000000000 */
[C---:B------:R-:W-:Y:S01]  /*2960*/  ISETP.NE.AND P1, PT, R11.reuse, 0x2, PT ;  /* 0x000000020b00780c */ /* 0x040fe20003f25270 */
[----:B------:R-:W-:Y:S01]  /*2970*/  @!PT LDS RZ, [RZ] ;  /* 0x00000000fffff984 */ /* 0x000fe20000000800 */
[----:B------:R-:W-:Y:S01]  /*2980*/  @!PT LDS RZ, [RZ] ;  /* 0x00000000fffff984 */ /* 0x000fe20000000800 */
[----:B------:R-:W-:Y:S01]  /*2990*/  @!PT LDS RZ, [RZ] ;  /* 0x00000000fffff984 */ /* 0x000fe20000000800 */
[----:B------:R-:W-:Y:S01]  /*29a0*/  @!PT LDS RZ, [RZ] ;  /* 0x00000000fffff984 */ /* 0x000fe20000000800 */
[----:B------:R2:W-:Y:S06]  /*29b0*/  MEMBAR.ALL.CTA ;  /* 0x0000000000007992 */ /* 0x0005ec0000008000 */
[----:B--2---:R-:W2:Y:S01]  /*29c0*/  FENCE.VIEW.ASYNC.S ;  /* 0x00000000000073c6 */ /* 0x004ea20000000000 */
[----:B------:R-:W-:Y:S01]  /*29d0*/  SEL R11, R11, RZ, P1 ;  /* 0x000000ff0b0b7207 */ /* 0x000fe20000800000 */
[----:B--2---:R2:W-:Y:S01]  /*29e0*/  SYNCS.ARRIVE.TRANS64.RED.A1T0 RZ, [R0+URZ], RZ ;  /* 0x000000ff00ff79a7 */ /* 0x0045e200081004ff */
[----:B-1----:R-:W-:-:S02]  /*29f0*/  LOP3.LUT P3, RZ, R6, 0x1, RZ, 0xc0, !PT ;  /* 0x0000000106ff7812 */ /* 0x002fc4000786c0ff */
[----:B------:R-:W-:-:S04]  /*2a00*/  SEL R4, RZ, 0x1, P1 ;  /* 0x00000001ff047807 */ /* 0x000fc80000800000 */
[----:B------:R-:W-:Y:S02]  /*2a10*/  LOP3.LUT R10, R10, R4, RZ, 0x3c, !PT ;  /* 0x000000040a0a7212 */ /* 0x000fe400078e3cff */
[----:B--2---:R-:W-:-:S04]  /*2a20*/  SEL R0, RZ, 0x1, P0 ;  /* 0x00000001ff007807 */ /* 0x004fc80000000000 */
[----:B------:R-:W-:Y:S01]  /*2a30*/  LOP3.LUT R9, R9, R0, RZ, 0x3c, !PT ;  /* 0x0000000009097212 */ /* 0x000fe200078e3cff */
[----:B------:R-:W-:Y:S06]  /*2a40*/  @P3 BRA `(.L_x_46) ;  /* 0xfffffffc002c3947 */ /* 0x000fec000383ffff */
[----:B------:R-:W-:Y:S01]  /*2a50*/  ULEA UR5, UR6, UR37, 0x3 ;  /* 0x0000002506057291 */ /* 0x000fe2000f8e18ff */
[----:B------:R-:W-:-:S08]  /*2a60*/  SHF.L.U32 R2, R12, 0x1f, RZ ;  /* 0x0000001f0c027819 */ /* 0x000fd000000006ff */
[----:B------:R-:W1:Y:S02]  /*2a70*/  SYNCS.PHASECHK.TRANS64 P0, [UR5+0xc0], R2 ;  /* 0x0000c002ff0075a7 */ /* 0x000e640008001005 */
[----:B-1----:R-:W-:Y:S05]  /*2a80*/  @P0 BRA `(.L_x_47) ;  /* 0x0000000000080947 */ /* 0x002fea0003800000 */
[----:B------:R-:W1:Y:S02]  /*2a90*/  SYNCS.PHASECHK.TRANS64.TRYWAIT P0, [UR5+0xc0], R2 ;  /* 0x0000c002ff0075a7 */ /* 0x000e640008001105 */
[----:B-1----:R-:W-:Y:S05]  /*2aa0*/  @!P0 BRA `(.L_x_48) ;  /* 0x0000006400e08947 */ /* 0x002fea0003800000 */
.L_x_47:
[----:B------:R-:W-:-:S04]  /*2ab0*/  UIADD3 UR4, UPT, UPT, UR6, 0x1, URZ ;  /* 0x0000000106047890 */ /* 0x000fc8000fffe0ff */
[----:B------:R-:W-:-:S04]  /*2ac0*/  UISETP.NE.AND UP0, UPT, UR4, 0x2, UPT ;  /* 0x000000020400788c */ /* 0x000fc8000bf05270 */
[----:B------:R-:W-:Y:S02]  /*2ad0*/  USEL UR7, URZ, 0x1, UP0 ;  /* 0x00000001ff077887 */ /* 0x000fe40008000000 */
[----:B------:R-:W-:-:S04]  /*2ae0*/  USEL UR4, UR4, URZ, UP0 ;  /* 0x000000ff04047287 */ /* 0x000fc80008000000 */
[----:B------:R-:W-:Y:S01]  /*2af0*/  ULEA UR4, UR4, UR37, 0x3 ;  /* 0x0000002504047291 */ /* 0x000fe2000f8e18ff */
[----:B-1----:R-:W-:-:S04]  /*2b00*/  LOP3.LUT R2, R12, UR7, RZ, 0x3c, !PT ;  /* 0x000000070c027c12 */ /* 0x002fc8000f8e3cff */
[----:B------:R-:W-:-:S04]  /*2b10*/  SHF.L.U32 R0, R2, 0x1f, RZ ;  /* 0x0000001f02007819 */ /* 0x000fc800000006ff */
[----:B------:R-:W1:Y:S02]  /*2b20*/  SYNCS.PHASECHK.TRANS64 P0, [UR4+0xc0], R0 ;  /* 0x0000c000ff0075a7 */ /* 0x000e640008001004 */
[----:B-1----:R-:W-:Y:S05]  /*2b30*/  @P0 EXIT ;  /* 0x000000000000094d */ /* 0x002fea0003800000 */
[----:B------:R-:W-:Y:S02]  /*2b40*/  SHF.L.U32 R2, R2, 0x1f, RZ ;  /* 0x0000001f02027819 */ /* 0x000fe400000006ff */
[----:B------:R-:W-:-:S07]  /*2b50*/  MOV R0, UR4 ;  /* 0x0000000400007c02 */ /* 0x000fce0008000f00 */
.L_x_49:
[----:B-1----:R1:W2:Y:S02]  /*2b60*/  SYNCS.PHASECHK.TRANS64.TRYWAIT P0, [R0+URZ+0xc0], R2 ;  /* 0x0000c002000075a7 */ /* 0x0022a400080011ff */
[----:B--2---:R-:W-:Y:S05]  /*2b70*/  @!P0 NANOSLEEP.SYNCS 0x989680 ;  /* 0x009896800000895d */ /* 0x004fea0003900000 */
[----:B------:R-:W2:Y:S02]  /*2b80*/  @!P0 SYNCS.PHASECHK.TRANS64 P0, [R0+URZ+0xc0], R2 ;  /* 0x0000c002000085a7 */ /* 0x000ea400080010ff */
[----:B--2---:R-:W-:Y:S05]  /*2b90*/  @P0 EXIT ;  /* 0x000000000000094d */ /* 0x004fea0003800000 */
[----:B------:R-:W-:Y:S05]  /*2ba0*/  BRA `(.L_x_49) ;  /* 0xfffffffc00ec7947 */ /* 0x000fea000383ffff */
.L_x_42:
[----:B------:R-:W-:-:S09]  /*2bb0*/  UISETP.NE.AND UP1, UPT, UR8, URZ, UPT ;  /* 0x000000ff0800728c */ /* 0x000fd2000bf25270 */
[----:B------:R-:W-:Y:S05]  /*2bc0*/  BRA.U UP1, `(.L_x_50) ;  /* 0x0000000d01b47547 */ /* 0x000fea000b800000 */
[----:B------:R-:W-:Y:S01]  /*2bd0*/  UMOV UR4, 0x40 ;  /* 0x0000004000047882 */ /* 0x000fe20000000000 */
[----:B------:R-:W-:Y:S01]  /*2be0*/  NOP ;  /* 0x0000000000007918 */ /* 0x000fe20000000000 */
[----:B------:R-:W-:Y:S01]  /*2bf0*/  ULEA UR4, UR37, UR4, 0x18 ;  /* 0x0000000425047291 */ /* 0x000fe2000f8ec0ff */
[----:B------:R-:W-:Y:S02]  /*2c00*/  UMOV UR5, 0x400 ;  /* 0x0000040000057882 */ /* 0x000fe40000000000 */
[----:B------:R-:W-:-:S06]  /*2c10*/  ULEA UR37, UR37, UR5, 0x18 ;  /* 0x0000000525257291 */ /* 0x000fcc000f8ec0ff */
[----:B------:R-:W1:Y:S02]  /*2c20*/  LDS.U8 R0, [UR4+0x1c] ;  /* 0x00001c04ff007984 */ /* 0x000e640008000000 */
[----:B-1----:R-:W-:-:S13]  /*2c30*/  ISETP.NE.AND P0, PT, R0, RZ, PT ;  /* 0x000000ff0000720c */ /* 0x002fda0003f05270 */
[----:B------:R-:W-:Y:S05]  /*2c40*/  @P0 BRA `(.L_x_51) ;  /* 0x0000000000580947 */ /* 0x000fea0003800000 */
[----:B------:R-:W-:-:S13]  /*2c50*/  ELECT P0, URZ, PT ;  /* 0x0000000000ff782f */ /* 0x000fda0003800000 */
[----:B------:R-:W-:Y:S05]  /*2c60*/  @!P0 BRA `(.L_x_52) ;  /* 0x0000000000608947 */ /* 0x000fea0003800000 */
[----:B------:R-:W-:Y:S01]  /*2c70*/  UMOV UR5, 0x10 ;  /* 0x0000001000057882 */ /* 0x000fe20000000000 */
[----:B------:R-:W-:Y:S01]  /*2c80*/  HFMA2 R0, -RZ, RZ, 0, 5.9604644775390625e-08 ;  /* 0x00000001ff007431 */ /* 0x000fe200000001ff */
[----:B------:R-:W-:-:S03]  /*2c90*/  MOV R2, 0xffff ;  /* 0x0000ffff00027802 */ /* 0x000fc60000000f00 */
[----:B------:R-:W-:Y:S04]  /*2ca0*/  DEPBAR.LE SB1, 0x36 ;  /* 0x00009d800000791a */ /* 0x000fe80000000000 */
[----:B------:R-:W1:Y:S02]  /*2cb0*/  UTCATOMSWS.FIND_AND_SET.ALIGN UP0, UR5, UR5 ;  /* 0x00000005000575e3 */ /* 0x000e640008000800 */
[----:B-1----:R-:W-:Y:S01]  /*2cc0*/  MOV R3, UR5 ;  /* 0x0000000500037c02 */ /* 0x002fe20008000f00 */
[----:B------:R-:W-:Y:S06]  /*2cd0*/  BRA.U UP0, `(.L_x_53) ;  /* 0x0000000100187547 */ /* 0x000fec000b800000 */
.L_x_54:
[----:B------:R-:W-:Y:S05]  /*2ce0*/  NANOSLEEP 0x64 ;  /* 0x000000640000795d */ /* 0x000fea0003800000 */
[----:B------:R-:W-:-:S05]  /*2cf0*/  UMOV UR5, 0x10 ;  /* 0x0000001000057882 */ /* 0x000fca0000000000 */
[----:B------:R-:W-:Y:S04]  /*2d00*/  DEPBAR.LE SB1, 0x36 ;  /* 0x00009d800000791a */ /* 0x000fe80000000000 */
[----:B------:R-:W1:Y:S02]  /*2d10*/  UTCATOMSWS.FIND_AND_SET.ALIGN UP0, UR5, UR5 ;  /* 0x00000005000575e3 */ /* 0x000e640008000800 */
[----:B-1----:R-:W-:Y:S01]  /*2d20*/  MOV R3, UR5 ;  /* 0x0000000500037c02 */ /* 0x002fe20008000f00 */
[----:B------:R-:W-:Y:S05]  /*2d30*/  BRA.U !UP0, `(.L_x_54) ;  /* 0xfffffffd08e87547 */ /* 0x000fea000b83ffff */
.L_x_53:
[-C--:B------:R-:W-:Y:S02]  /*2d40*/  SHF.L.U32 R2, R2, R3.reuse, RZ ;  /* 0x0000000302027219 */ /* 0x080fe400000006ff */
[----:B------:R-:W-:Y:S01]  /*2d50*/  SHF.L.U32 R0, R0, R3, RZ ;  /* 0x0000000300007219 */ /* 0x000fe200000006ff */
[----:B------:R-:W-:Y:S02]  /*2d60*/  IMAD.SHL.U32 R3, R3, 0x20, RZ ;  /* 0x0000002003037824 */ /* 0x000fe400078e00ff */
[----:B------:R1:W-:Y:S04]  /*2d70*/  ATOMS.OR RZ, [UR4+0x14], R2 ;  /* 0x00001402ffff798c */ /* 0x0003e8000b000004 */
[----:B------:R1:W-:Y:S04]  /*2d80*/  ATOMS.OR RZ, [UR4+0x18], R0 ;  /* 0x00001800ffff798c */ /* 0x0003e8000b000004 */
[----:B------:R1:W-:Y:S01]  /*2d90*/  STS [UR37+0x160], R3 ;  /* 0x00016003ff007988 */ /* 0x0003e20008000825 */
[----:B------:R-:W-:Y:S05]  /*2da0*/  BRA `(.L_x_52) ;  /* 0x0000000000107947 */ /* 0x000fea0003800000 */
.L_x_51:
[----:B------:R-:W-:Y:S02]  /*2db0*/  MOV R0, 0xffffffff ;  /* 0xffffffff00007802 */ /* 0x000fe40000000f00 */
[----:B------:R-:W-:-:S03]  /*2dc0*/  MOV R2, 0x2df0 ;  /* 0x00002df000027802 */ /* 0x000fc60000000f00 */
[----:B------:R1:W-:Y:S04]  /*2dd0*/  STS [UR37+0x160], R0 ;  /* 0x00016000ff007988 */ /* 0x0003e80008000825 */
[----:B-1-3-5:R-:W-:Y:S05]  /*2de0*/  CALL.REL.NOINC `($__internal_1_$__cuda_sm10x_tcgen05_guardrail_trap_phase_invalid_during_alloc) ;  /* 0x0000006c00287944 */ /* 0x02afea0003c00000 */
.L_x_52:
[----:B------:R-:W-:Y:S05]  /*2df0*/  WARPSYNC.ALL ;  /* 0x0000000000007948 */ /* 0x000fea0003800000 */
[----:B------:R-:W2:Y:S01]  /*2e00*/  S2UR UR5, SR_CgaCtaId ;  /* 0x00000000000579c3 */ /* 0x000ea20000008800 */
[----:B------:R-:W-:Y:S01]  /*2e10*/  UMOV UR4, 0x400 ;  /* 0x0000040000047882 */ /* 0x000fe20000000000 */
[----:B------:R-:W-:-:S06]  /*2e20*/  NOP ;  /* 0x0000000000007918 */ /* 0x000fcc0000000000 */
[----:B------:R-:W-:Y:S06]  /*2e30*/  BAR.ARV 0x6, 0xa0 ;  /* 0x0182800000007b1d */ /* 0x000fec0000002000 */
[----:B------:R-:W4:Y:S01]  /*2e40*/  LDCU UR7, c[0x0][0x38c] ;  /* 0x00007180ff0777ac */ /* 0x000f220008000800 */
[----:B------:R-:W-:Y:S01]  /*2e50*/  IMAD.MOV.U32 R11, RZ, RZ, 0x1 ;  /* 0x00000001ff0b7424 */ /* 0x000fe200078e00ff */
[----:B------:R-:W-:Y:S01]  /*2e60*/  CS2R R8, SRZ ;  /* 0x0000000000087805 */ /* 0x000fe2000001ff00 */
[----:B------:R-:W-:Y:S01]  /*2e70*/  IMAD.MOV.U32 R10, RZ, RZ, RZ ;  /* 0x000000ffff0a7224 */ /* 0x000fe200078e00ff */
[----:B------:R-:W3:Y:S01]  /*2e80*/  LDCU UR6, c[0x0][0x38c] ;  /* 0x00007180ff0677ac */ /* 0x000ee20008000800 */
[----:B------:R-:W-:Y:S01]  /*2e90*/  UMOV UR15, URZ ;  /* 0x000000ff000f7c82 */ /* 0x000fe20008000000 */
[----:B------:R-:W-:Y:S01]  /*2ea0*/  UMOV UR14, URZ ;  /* 0x000000ff000e7c82 */ /* 0x000fe20008000000 */
[----:B--2---:R-:W-:Y:S01]  /*2eb0*/  ULEA UR5, UR5, UR4, 0x18 ;  /* 0x0000000405057291 */ /* 0x004fe2000f8ec0ff */
[----:B------:R-:W-:Y:S01]  /*2ec0*/  UMOV UR24, 0x0 ;  /* 0x0000000000187882 */ /* 0x000fe20000000000 */
[----:B------:R-:W-:-:S02]  /*2ed0*/  UMOV UR25, 0x8200010 ;  /* 0x0820001000197882 */ /* 0x000fc40000000000 */
[----:B------:R-:W-:Y:S02]  /*2ee0*/  UIADD3 UR10, UPT, UPT, UR5, 0x8400, URZ ;  /* 0x00008400050a7890 */ /* 0x000fe4000fffe0ff */
[----:B------:R-:W-:Y:S02]  /*2ef0*/  UIADD3 UR11, UPT, UPT, UR5, 0x20400, URZ ;  /* 0x00020400050b7890 */ /* 0x000fe4000fffe0ff */
[----:B----4-:R-:W-:Y:S01]  /*2f00*/  UIADD3 UR7, UPT, UPT, UR7, 0x3f, URZ ;  /* 0x0000003f07077890 */ /* 0x010fe2000fffe0ff */
[----:B-1----:R-:W1:Y:S01]  /*2f10*/  LDS R0, [UR5+0x160] ;  /* 0x00016005ff007984 */ /* 0x002e620008000800 */
[----:B------:R-:W-:Y:S02]  /*2f20*/  USHF.R.U32.HI UR10, URZ, 0x4, UR10 ;  /* 0x00000004ff0a7899 */ /* 0x000fe4000801160a */
[----:B------:R-:W-:Y:S02]  /*2f30*/  USHF.R.S32.HI UR4, URZ, 0x1f, UR7 ;  /* 0x0000001fff047899 */ /* 0x000fe40008011407 */
[----:B------:R-:W-:-:S02]  /*2f40*/  USHF.R.U32.HI UR11, URZ, 0x4, UR11 ;  /* 0x00000004ff0b7899 */ /* 0x000fc4000801160b */
[----:B------:R-:W-:Y:S02]  /*2f50*/  ULEA.HI UR4, UR4, UR7, URZ, 0x6 ;  /* 0x0000000704047291 */ /* 0x000fe4000f8f30ff */
[----:B------:R-:W-:Y:S02]  /*2f60*/  ULOP3.LUT UR10, UR10, 0x3fff, URZ, 0xc0, !UPT ;  /* 0x00003fff0a0a7892 */ /* 0x000fe4000f8ec0ff */
[----:B------:R-:W-:Y:S02]  /*2f70*/  USHF.R.S32.HI UR4, URZ, 0x6, UR4 ;  /* 0x00000006ff047899 */ /* 0x000fe40008011404 */
[----:B------:R-:W-:Y:S02]  /*2f80*/  ULOP3.LUT UR11, UR11, 0x3fff, URZ, 0xc0, !UPT ;  /* 0x00003fff0b0b7892 */ /* 0x000fe4000f8ec0ff */
[----:B------:R-:W-:Y:S01]  /*2f90*/  UISETP.LT.AND UP0, UPT, UR4, 0x1, UPT ;  /* 0x000000010400788c */ /* 0x000fe2000bf01270 */
[----:B------:R-:W-:Y:S01]  /*2fa0*/  UMOV UR22, 0x0 ;  /* 0x0000000000167882 */ /* 0x000fe20000000000 */
[----:B------:R-:W-:-:S02]  /*2fb0*/  UMOV UR23, 0x8200010 ;  /* 0x0820001000177882 */ /* 0x000fc40000000000 */
[----:B------:R-:W-:Y:S02]  /*2fc0*/  USEL UR9, UR4, 0x1, !UP0 ;  /* 0x0000000104097887 */ /* 0x000fe4000c000000 */
[----:B------:R-:W-:Y:S02]  /*2fd0*/  ULOP3.LUT UR10, UR10, 0x10000, URZ, 0xfc, !UPT ;  /* 0x000100000a0a7892 */ /* 0x000fe4000f8efcff */
[----:B------:R-:W-:Y:S02]  /*2fe0*/  ULOP3.LUT UR11, UR11, 0x10000, URZ, 0xfc, !UPT ;  /* 0x000100000b0b7892 */ /* 0x000fe4000f8efcff */
[----:B------:R-:W-:Y:S02]  /*2ff0*/  UIADD3 UR9, UPT, UPT, -UR9, URZ, URZ ;  /* 0x000000ff09097290 */ /* 0x000fe4000fffe1ff */
[----:B---3--:R-:W-:Y:S01]  /*3000*/  UISETP.GE.AND UP3, UPT, UR6, 0x1, UPT ;  /* 0x000000010600788c */ /* 0x008fe2000bf66270 */
[----:B------:R-:W-:Y:S01]  /*3010*/  UMOV UR20, 0x0 ;  /* 0x0000000000147882 */ /* 0x000fe20000000000 */
[----:B------:R-:W-:Y:S01]  /*3020*/  UMOV UR21, 0x8200010 ;  /* 0x0820001000157882 */ /* 0x000fe20000000000 */
[----:B------:R-:W-:Y:S01]  /*3030*/  UMOV UR18, 0x0 ;  /* 0x0000000000127882 */ /* 0x000fe20000000000 */
[----:B------:R-:W-:Y:S01]  /*3040*/  UMOV UR19, 0x8200010 ;  /* 0x0820001000137882 */ /* 0x000fe20000000000 */
[----:B-1----:R-:W-:-:S15]  /*3050*/  R2UR UR16, R0 ;  /* 0x00000000001072ca */ /* 0x002fde00000e0000 */
.L_x_61:
[----:B------:R-:W-:Y:S02]  /*3060*/  LEA R0, R10, UR5, 0x3 ;  /* 0x000000050a007c11 */ /* 0x000fe4000f8e18ff */
[----:B------:R-:W-:Y:S02]  /*3070*/  SHF.L.U32 R2, R9, 0x1f, RZ ;  /* 0x0000001f09027819 */ /* 0x000fe400000006ff */
[----:B------:R-:W-:Y:S01]  /*3080*/  PLOP3.LUT P0, PT, PT, PT, UP3, 0x80, 0x8 ;  /* 0x000000000008781c */ /* 0x000fe20003f0f038 */
[----:B------:R-:W-:Y:S01]  /*3090*/  VIADD R3, R0, 0xc0 ;  /* 0x000000c000037836 */ /* 0x000fe20000000000 */
[----:B-1----:R-:W1:Y:S02]  /*30a0*/  SYNCS.PHASECHK.TRANS64.TRYWAIT P1, [R0+URZ+0xb0], R2 ;  /* 0x0000b002000075a7 */ /* 0x002e6400080211ff */
[----:B-1-3--:R-:W-:Y:S09]  /*30b0*/  @!P1 BRA `(.L_x_55) ;  /* 0x0000006000749947 */ /* 0x00aff20003800000 */
.L_x_152:
[----:B------:R-:W-:Y:S01]  /*30c0*/  LEA R4, R10, UR5, 0x4 ;  /* 0x000000050a047c11 */ /* 0x000fe2000f8e20ff */
[----:B------:R-:W-:Y:S01]  /*30d0*/  @UP3 ULEA UR6, UR14, UR5, 0x3 ;  /* 0x000000050e063291 */ /* 0x000fe2000f8e18ff */
[----:B------:R-:W-:Y:S01]  /*30e0*/  PLOP3.LUT P2, PT, PT, PT, PT, 0x80, 0x8 ;  /* 0x000000000008781c */ /* 0x000fe20003f4f070 */
[----:B------:R-:W-:Y:S01]  /*30f0*/  ULEA UR7, UR15, UR5, 0x3 ;  /* 0x000000050f077291 */ /* 0x000fe2000f8e18ff */
[----:B------:R-:W-:Y:S01]  /*3100*/  PRMT R3, RZ, 0x654, R3 ;  /* 0x00000654ff037816 */ /* 0x000fe20000000003 */
[----:B------:R-:W-:Y:S01]  /*3110*/  ULEA UR8, UR15, UR16, 0x7 ;  /* 0x000000100f087291 */ /* 0x000fe2000f8e38ff */
[----:B------:R-:W2:Y:S01]  /*3120*/  LDS.128 R4, [R4+0x140] ;  /* 0x0001400004047984 */ /* 0x000ea20000000c00 */
[----:B-1----:R-:W-:Y:S02]  /*3130*/  @P0 SHF.L.U32 R2, R8, 0x1f, RZ ;  /* 0x0000001f08020819 */ /* 0x002fe400000006ff */
[----:B------:R-:W-:Y:S01]  /*3140*/  SHF.L.U32 R0, R11, 0x1f, RZ ;  /* 0x0000001f0b007819 */ /* 0x000fe200000006ff */
[----:B------:R-:W-:Y:S01]  /*3150*/  @!PT LDS RZ, [RZ] ;  /* 0x00000000fffff984 */ /* 0x000fe20000000800 */
[----:B------:R-:W-:Y:S01]  /*3160*/  @!PT LDS RZ, [RZ] ;  /* 0x00000000fffff984 */ /* 0x000fe20000000800 */
[----:B------:R-:W-:Y:S01]  /*3170*/  @!PT LDS RZ, [RZ] ;  /* 0x00000000fffff984 */ /* 0x000fe20000000800 */
[----:B------:R-:W-:Y:S01]  /*3180*/  @!PT LDS RZ, [RZ] ;  /* 0x00000000fffff984 */ /* 0x000fe20000000800 */
[----:B------:R1:W-:Y:S06]  /*3190*/  MEMBAR.ALL.CTA ;  /* 0x0000000000007992 */ /* 0x0003ec0000008000 */
[----:B-1----:R-:W1:Y:S02]  /*31a0*/  FENCE.VIEW.ASYNC.S ;  /* 0x00000000000073c6 */ /* 0x002e640000000000 */
[----:B-1----:R1:W-:Y:S01]  /*31b0*/  SYNCS.ARRIVE.TRANS64.RED.A1T0 RZ, [R3+URZ], RZ ;  /* 0x000000ff03ff79a7 */ /* 0x0023e200081004ff */
[----:B------:R1:W3:Y:S01]  /*31c0*/  @P0 SYNCS.PHASECHK.TRANS64.TRYWAIT P2, [UR6], R2 ;  /* 0x00000002ff0005a7 */ /* 0x0002e20008041106 */
[----:B--2---:R-:W-:Y:S01]  /*31d0*/  LOP3.LUT P1, RZ, R6, 0x1, RZ, 0xc0, !PT ;  /* 0x0000000106ff7812 */ /* 0x004fe2000782c0ff */
[----:B------:R-:W2:Y:S02]  /*31e0*/  SYNCS.PHASECHK.TRANS64.TRYWAIT P0, [UR7+0xf0], R0 ;  /* 0x0000f000ff0075a7 */ /* 0x000ea40008001107 */
[----:B-123--:R-:W-:Y:S10]  /*31f0*/  @!P0 BRA `(.L_x_56) ;  /* 0x0000006000388947 */ /* 0x00eff40003800000 */
.L_x_154:
[----:B------:R-:W-:Y:S01]  /*3200*/  IADD3 R10, PT, PT, R10, 0x1, RZ ;  /* 0x000000010a0a7810 */ /* 0x000fe20007ffe0ff */
[----:B------:R-:W-:Y:S06]  /*3210*/  BRA.U !UP3, `(.L_x_57) ;  /* 0x000000010bc07547 */ /* 0x000fec000b800000 */
[----:B------:R-:W-:Y:S01]  /*3220*/  UPLOP3.LUT UP4, UPT, UPT, UPT, UPT, 0x40, 0x4 ;  /* 0x000000000004789c */ /* 0x000fe20003f8e870 */
[----:B------:R-:W-:Y:S01]  /*3230*/  UMOV UR13, UR9 ;  /* 0x00000009000d7c82 */ /* 0x000fe20008000000 */
[----:B------:R-:W-:Y:S01]  /*3240*/  UMOV UR12, UR4 ;  /* 0x00000004000c7c82 */ /* 0x000fe20008000000 */
[----:B------:R-:W-:-:S08]  /*3250*/  UMOV UR17, UR14 ;  /* 0x0000000e00117c82 */ /* 0x000fd00008000000 */
.L_x_60:
[----:B------:R-:W-:Y:S02]  /*3260*/  UIADD3 UR13, UPT, UPT, UR13, 0x1, URZ ;  /* 0x000000010d0d7890 */ /* 0x000fe4000fffe0ff */
[----:B--2---:R-:W-:Y:S02]  /*3270*/  ULEA UR6, UR17, UR5, 0x3 ;  /* 0x0000000511067291 */ /* 0x004fe4000f8e18ff */
[----:B------:R-:W-:Y:S01]  /*3280*/  UISETP.NE.AND UP0, UPT, UR13, URZ, UPT ;  /* 0x000000ff0d00728c */ /* 0x000fe2000bf05270 */
[----:B---3--:R-:W-:Y:S10]  /*3290*/  @P2 BRA `(.L_x_58) ;  /* 0x00000000000c2947 */ /* 0x008ff40003800000 */
[----:B-1----:R-:W-:Y:S04]  /*32a0*/  SHF.L.U32 R2, R8, 0x1f, RZ ;  /* 0x0000001f08027819 */ /* 0x002fe800000006ff */
[----:B------:R-:W1:Y:S02]  /*32b0*/  SYNCS.PHASECHK.TRANS64.TRYWAIT P0, [UR6], R2 ;  /* 0x00000002ff0075a7 */ /* 0x000e640008001106 */
[----:B-1----:R-:W-:Y:S05]  /*32c0*/  @!P0 BRA `(.L_x_59) ;  /* 0x00000060001c8947 */ /* 0x002fea0003800000 */
.L_x_58:
[----:B------:R-:W-:Y:S01]  /*32d0*/  UISETP.NE.AND UP1, UPT, UR12, 0x1, UPT ;  /* 0x000000010c00788c */ /* 0x000fe2000bf25270 */
[----:B------:R-:W-:Y:S01]  /*32e0*/  PLOP3.LUT P2, PT, PT, PT, PT, 0x80, 0x8 ;  /* 0x000000000008781c */ /* 0x000fe20003f4f070 */
[----:B------:R-:W-:Y:S02]  /*32f0*/  UIADD3 UR14, UPT, UPT, UR17, 0x1, URZ ;  /* 0x00000001110e7890 */ /* 0x000fe4000fffe0ff */
[----:B------:R-:W-:Y:S02]  /*3300*/  ULEA UR28, UR17, UR11, 0xa ;  /* 0x0000000b111c7291 */ /* 0x000fe4000f8e50ff */
[----:B------:R-:W-:Y:S01]  /*3310*/  UISETP.NE.AND UP2, UPT, UR14, 0x6, UPT ;  /* 0x000000060e00788c */ /* 0x000fe2000bf45270 */
[----:B------:R-:W-:Y:S01]  /*3320*/  PLOP3.LUT P0, PT, PT, PT, UP1, 0x80, 0x8 ;  /* 0x000000000008781c */ /* 0x000fe20003f0f018 */
[----:B------:R-:W-:Y:S02]  /*3330*/  UIADD3 UR40, UPT, UPT, UR28, 0x2, URZ ;  /* 0x000000021c287890 */ /* 0x000fe4000fffe0ff */
[----:B------:R-:W-:Y:S02]  /*3340*/  USEL UR27, URZ, 0x1, UP2 ;  /* 0x00000001ff1b7887 */ /* 0x000fe40009000000 */
[----:B------:R-:W-:Y:S02]  /*3350*/  USEL UR14, UR14, URZ, UP2 ;  /* 0x000000ff0e0e7287 */ /* 0x000fe40009000000 */
[----:B------:R-:W-:Y:S02]  /*3360*/  UIADD3 UR36, UPT, UPT, UR28, 0x4, URZ ;  /* 0x000000041c247890 */ /* 0x000fe4000fffe0ff */
[----:B------:R-:W-:Y:S01]  /*3370*/  @UP1 ULEA UR26, UR14, UR5, 0x3 ;  /* 0x000000050e1a1291 */ /* 0x000fe2000f8e18ff */
[----:B------:R-:W-:Y:S01]  /*3380*/  LOP3.LUT R8, R8, UR27, RZ, 0x3c, !PT ;  /* 0x0000001b08087c12 */ /* 0x000fe2000f8e3cff */
[----:B------:R-:W-:Y:S02]  /*3390*/  UIADD3 UR32, UPT, UPT, UR28, 0x6, URZ ;  /* 0x000000061c207890 */ /* 0x000fe4000fffe0ff */
[----:B------:R-:W-:Y:S01]  /*33a0*/  UIADD3 UR6, UPT, UPT, UR6, 0x30, URZ ;  /* 0x0000003006067890 */ /* 0x000fe2000fffe0ff */
[----:B-1----:R-:W-:Y:S01]  /*33b0*/  @P0 SHF.L.U32 R0, R8, 0x1f, RZ ;  /* 0x0000001f08000819 */ /* 0x002fe200000006ff */
[----:B------:R-:W-:Y:S01]  /*33c0*/  UIADD3 UR12, UPT, UPT, UR12, -0x1, URZ ;  /* 0xffffffff0c0c7890 */ /* 0x000fe2000fffe0ff */
[----:B------:R-:W-:Y:S02]  /*33d0*/  UMOV UR29, 0x40004040 ;  /* 0x40004040001d7882 */ /* 0x000fe40000000000 */
[----:B------:R2:W3:Y:S01]  /*33e0*/  @P0 SYNCS.PHASECHK.TRANS64.TRYWAIT P2, [UR26], R0 ;  /* 0x00000000ff0005a7 */ /* 0x0004e2000804111a */
[----:B------:R-:W-:Y:S01]  /*33f0*/  ULEA UR26, UR17, UR10, 0xa ;  /* 0x0000000a111a7291 */ /* 0x000fe2000f8e50ff */
[----:B------:R-:W-:Y:S01]  /*3400*/  UMOV UR27, 0x40004040 ;  /* 0x40004040001b7882 */ /* 0x000fe20000000000 */
[----:B------:R-:W-:Y:S02]  /*3410*/  UMOV UR41, 0x40004040 ;  /* 0x4000404000297882 */ /* 0x000fe40000000000 */
[----:B------:R-:W-:Y:S02]  /*3420*/  UIADD3 UR38, UPT, UPT, UR26, 0x2, URZ ;  /* 0x000000021a267890 */ /* 0x000fe4000fffe0ff */
[----:B------:R-:W-:Y:S02]  /*3430*/  UIADD3 UR34, UPT, UPT, UR26, 0x4, URZ ;  /* 0x000000041a227890 */ /* 0x000fe4000fffe0ff */
[----:B------:R-:W-:Y:S01]  /*3440*/  UIADD3 UR30, UPT, UPT, UR26, 0x6, URZ ;  /* 0x000000061a1e7890 */ /* 0x000fe2000fffe0ff */
[----:B------:R2:W-:Y:S01]  /*3450*/  UTCHMMA gdesc[UR26], gdesc[UR28], tmem[UR8], tmem[UR24], idesc[UR25], UP4 ;  /* 0x00ff181c1a0075ea */ /* 0x0005e2000a000008 */
[----:B------:R-:W-:Y:S01]  /*3460*/  UPLOP3.LUT UP4, UPT, UPT, UPT, UPT, 0x80, 0x8 ;  /* 0x000000000008789c */ /* 0x000fe20003f8f070 */
[----:B------:R-:W-:Y:S01]  /*3470*/  UMOV UR39, 0x40004040 ;  /* 0x4000404000277882 */ /* 0x000fe20000000000 */
[----:B------:R-:W-:Y:S01]  /*3480*/  UMOV UR37, 0x40004040 ;  /* 0x4000404000257882 */ /* 0x000fe20000000000 */
[----:B------:R2:W-:Y:S01]  /*3490*/  UTCHMMA gdesc[UR38], gdesc[UR40], tmem[UR8], tmem[UR22], idesc[UR23], UPT ;  /* 0x00ff1628260075ea */ /* 0x0005e2000b800008 */
[----:B------:R-:W-:Y:S01]  /*34a0*/  UMOV UR35, 0x40004040 ;  /* 0x4000404000237882 */ /* 0x000fe20000000000 */
[----:B------:R-:W-:Y:S01]  /*34b0*/  UMOV UR33, 0x40004040 ;  /* 0x4000404000217882 */ /* 0x000fe20000000000 */
[----:B------:R-:W-:Y:S01]  /*34c0*/  UMOV UR31, 0x40004040 ;  /* 0x40004040001f7882 */ /* 0x000fe20000000000 */
[----:B------:R2:W-:Y:S01]  /*34d0*/  UTCHMMA gdesc[UR34], gdesc[UR36], tmem[UR8], tmem[UR20], idesc[UR21], UPT ;  /* 0x00ff1424220075ea */ /* 0x0005e2000b800008 */
[----:B------:R2:W-:Y:S01]  /*34e0*/  UTCHMMA gdesc[UR30], gdesc[UR32], tmem[UR8], tmem[UR18], idesc[UR19], UPT ;  /* 0x00ff12201e0075ea */ /* 0x0005e2000b800008 */
[----:B------:R2:W-:Y:S01]  /*34f0*/  UTCBAR [UR6], URZ ;  /* 0x000000ff060073e9 */ /* 0x0005e200080000ff */
[----:B------:R-:W-:Y:S01]  /*3500*/  UMOV UR17, UR14 ;  /* 0x0000000e00117c82 */ /* 0x000fe20008000000 */
[----:B------:R-:W-:Y:S05]  /*3510*/  BRA.U UP0, `(.L_x_60) ;  /* 0xfffffffd00507547 */ /* 0x000fea000b83ffff */
.L_x_57:
[----:B------:R-:W-:Y:S01]  /*3520*/  UIADD3 UR15, UPT, UPT, UR15, 0x1, URZ ;  /* 0x000000010f0f7890 */ /* 0x000fe2000fffe0ff */
[C---:B------:R-:W-:Y:S01]  /*3530*/  ISETP.NE.AND P0, PT, R10.reuse, 0x2, PT ;  /* 0x000000020a00780c */ /* 0x040fe20003f05270 */
[----:B------:R-:W-:Y:S02]  /*3540*/  UIADD3 UR7, UPT, UPT, UR7, 0xd0, URZ ;  /* 0x000000d007077890 */ /* 0x000fe4000fffe0ff */
[----:B------:R-:W-:Y:S01]  /*3550*/  UISETP.NE.AND UP0, UPT, UR15, 0x4, UPT ;  /* 0x000000040f00788c */ /* 0x000fe2000bf05270 */
[----:B-12---:R-:W-:Y:S02]  /*3560*/  SEL R0, RZ, 0x1, P0 ;  /* 0x00000001ff007807 */ /* 0x006fe40000000000 */
[----:B------:R-:W-:Y:S01]  /*3570*/  SEL R10, R10, RZ, P0 ;  /* 0x000000ff0a0a7207 */ /* 0x000fe20000000000 */
[----:B------:R-:W-:Y:S01]  /*3580*/  USEL UR6, URZ, 0x1, UP0 ;  /* 0x00000001ff067887 */ /* 0x000fe20008000000 */
[----:B------:R-:W-:Y:S01]  /*3590*/  LOP3.LUT R9, R9, R0, RZ, 0x3c, !PT ;  /* 0x0000000009097212 */ /* 0x000fe200078e3cff */
[----:B------:R-:W-:Y:S01]  /*35a0*/  USEL UR15, UR15, URZ, UP0 ;  /* 0x000000ff0f0f7287 */ /* 0x000fe20008000000 */
[----:B------:R1:W-:Y:S03]  /*35b0*/  UTCBAR [UR7], URZ ;  /* 0x000000ff070073e9 */ /* 0x0003e600080000ff */
[----:B------:R-:W-:Y:S01]  /*35c0*/  LOP3.LUT R11, R11, UR6, RZ, 0x3c, !PT ;  /* 0x000000060b0b7c12 */ /* 0x000fe2000f8e3cff */
[----:B------:R-:W-:Y:S07]  /*35d0*/  @P1 BRA `(.L_x_61) ;  /* 0xfffffff800a01947 */ /* 0x000fee000383ffff */
[----:B------:R-:W2:Y:S01]  /*35e0*/  S2UR UR4, SR_CgaCtaId ;  /* 0x00000000000479c3 */ /* 0x000ea20000008800 */
[----:B------:R-:W-:Y:S01]  /*35f0*/  ELECT P0, URZ, PT ;  /* 0x0000000000ff782f */ /* 0x000fe20003800000 */
[----:B------:R-:W-:Y:S01]  /*3600*/  IMAD.MOV.U32 R0, RZ, RZ, 0x1 ;  /* 0x00000001ff007424 */ /* 0x000fe200078e00ff */
[----:B------:R-:W-:Y:S01]  /*3610*/  UIADD3 UR5, UPT, UPT, UR5, 0xf0, URZ ;  /* 0x000000f005057890 */ /* 0x000fe2000fffe0ff */
[----:B------:R-:W-:Y:S01]  /*3620*/  SHF.L.U32 R2, R11, 0x1f, RZ ;  /* 0x0000001f0b027819 */ /* 0x000fe200000006ff */
[----:B------:R-:W-:-:S03]  /*3630*/  UMOV UR6, 0x40 ;  /* 0x0000004000067882 */ /* 0x000fc60000000000 */
[----:B------:R-:W-:Y:S01]  /*3640*/  UVIRTCOUNT.DEALLOC.SMPOOL 0x80 ;  /* 0x000000800000784c */ /* 0x000fe20000000000 */
[----:B--2---:R-:W-:Y:S02]  /*3650*/  ULEA UR4, UR4, UR6, 0x18 ;  /* 0x0000000604047291 */ /* 0x004fe4000f8ec0ff */
[----:B------:R-:W-:-:S07]  /*3660*/  ULEA UR6, UR15, UR5, 0x3 ;  /* 0x000000050f067291 */ /* 0x000fce000f8e18ff */
[----:B------:R2:W-:Y:S02]  /*3670*/  @P0 STS.U8 [UR4+0x1c], R0 ;  /* 0x00001c00ff000988 */ /* 0x0005e40008000004 */
[----:B------:R-:W4:Y:S02]  /*3680*/  SYNCS.PHASECHK.TRANS64.TRYWAIT P0, [UR6], R2 ;  /* 0x00000002ff0075a7 */ /* 0x000f240008001106 */
[----:B--2-4-:R-:W-:Y:S05]  /*3690*/  @!P0 BRA `(.L_x_62) ;  /* 0x0000005c00408947 */ /* 0x014fea0003800000 */
.L_x_157:
[----:B-1----:R-:W-:-:S04]  /*36a0*/  UIADD3 UR7, UPT, UPT, UR15, 0x1, URZ ;  /* 0x000000010f077890 */ /* 0x002fc8000fffe0ff */
[----:B------:R-:W-:-:S04]  /*36b0*/  UISETP.NE.AND UP0, UPT, UR7, 0x4, UPT ;  /* 0x000000040700788c */ /* 0x000fc8000bf05270 */
[----:B------:R-:W-:Y:S02]  /*36c0*/  USEL UR8, URZ, 0x1, UP0 ;  /* 0x00000001ff087887 */ /* 0x000fe40008000000 */
[----:B------:R-:W-:-:S04]  /*36d0*/  USEL UR7, UR7, URZ, UP0 ;  /* 0x000000ff07077287 */ /* 0x000fc80008000000 */
[----:B------:R-:W-:Y:S01]  /*36e0*/  ULEA UR6, UR7, UR5, 0x3 ;  /* 0x0000000507067291 */ /* 0x000fe2000f8e18ff */
[----:B--2---:R-:W-:-:S04]  /*36f0*/  LOP3.LUT R2, R11, UR8, RZ, 0x3c, !PT ;  /* 0x000000080b027c12 */ /* 0x004fc8000f8e3cff */
[----:B------:R-:W-:-:S04]  /*3700*/  SHF.L.U32 R3, R2, 0x1f, RZ ;  /* 0x0000001f02037819 */ /* 0x000fc800000006ff */
[----:B------:R-:W1:Y:S02]  /*3710*/  SYNCS.PHASECHK.TRANS64.TRYWAIT P0, [UR6], R3 ;  /* 0x00000003ff0075a7 */ /* 0x000e640008001106 */
[----:B-1----:R-:W-:Y:S05]  /*3720*/  @!P0 BRA `(.L_x_63) ;  /* 0x0000005c00348947 */ /* 0x002fea0003800000 */
.L_x_159:
        /* <DEDUP_REMOVED lines=9> */
.L_x_161:
[----:B------:R-:W-:-:S04]  /*37c0*/  UIADD3 UR7, UPT, UPT, UR7, 0x1, URZ ;  /* 0x0000000107077890 */ /* 0x000fc8000fffe0ff */
[----:B------:R-:W-:-:S04]  /*37d0*/  UISETP.NE.AND UP0, UPT, UR7, 0x4, UPT ;  /* 0x000000040700788c */ /* 0x000fc8000bf05270 */
[----:B------:R-:W-:Y:S02]  /*37e0*/  USEL UR6, URZ, 0x1, UP0 ;  /* 0x00000001ff067887 */ /* 0x000fe40008000000 */
[----:B------:R-:W-:-:S04]  /*37f0*/  USEL UR7, UR7, URZ, UP0 ;  /* 0x000000ff07077287 */ /* 0x000fc80008000000 */
[----:B------:R-:W-:Y:S01]  /*3800*/  ULEA UR7, UR7, UR5, 0x3 ;  /* 0x0000000507077291 */ /* 0x000fe2000f8e18ff */
[----:B------:R-:W-:-:S04]  /*3810*/  LOP3.LUT R2, R2, UR6, RZ, 0x3c, !PT ;  /* 0x0000000602027c12 */ /* 0x000fc8000f8e3cff */
[----:B------:R-:W-:-:S04]  /*3820*/  SHF.L.U32 R2, R2, 0x1f, RZ ;  /* 0x0000001f02027819 */ /* 0x000fc800000006ff */
[----:B------:R-:W2:Y:S02]  /*3830*/  SYNCS.PHASECHK.TRANS64.TRYWAIT P0, [UR7], R2 ;  /* 0x00000002ff0075a7 */ /* 0x000ea40008001107 */
[----:B--2---:R-:W-:Y:S05]  /*3840*/  @!P0 BRA `(.L_x_65) ;  /* 0x0000005c001c8947 */ /* 0x004fea0003800000 */
.L_x_163:
[----:B------:R-:W-:Y:S01]  /*3850*/  NOP ;  /* 0x0000000000007918 */ /* 0x000fe20000000000 */
[----:B-1----:R-:W1:Y:S01]  /*3860*/  LDS R0, [UR4+0x14] ;  /* 0x00001404ff007984 */ /* 0x002e620008000800 */
[----:B------:R-:W-:Y:S01]  /*3870*/  ULOP3.LUT UR6, UR16, 0xffff, URZ, 0xc0, !UPT ;  /* 0x0000ffff10067892 */ /* 0x000fe2000f8ec0ff */
[----:B------:R-:W-:Y:S01]  /*3880*/  UMOV UR8, 0xffff ;  /* 0x0000ffff00087882 */ /* 0x000fe20000000000 */
[----:B------:R-:W-:Y:S02]  /*3890*/  UMOV UR5, 0x1 ;  /* 0x0000000100057882 */ /* 0x000fe40000000000 */
[----:B------:R-:W-:-:S04]  /*38a0*/  USHF.R.U32.HI UR6, URZ, 0x5, UR6 ;  /* 0x00000005ff067899 */ /* 0x000fc80008011606 */
[----:B------:R-:W-:Y:S02]  /*38b0*/  USHF.L.U32 UR8, UR8, UR6, URZ ;  /* 0x0000000608087299 */ /* 0x000fe400080006ff */
[----:B------:R-:W-:-:S04]  /*38c0*/  USHF.L.U32 UR5, UR5, UR6, URZ ;  /* 0x0000000605057299 */ /* 0x000fc800080006ff */
[----:B-1----:R-:W-:-:S04]  /*38d0*/  LOP3.LUT R0, R0, UR8, RZ, 0xc0, !PT ;  /* 0x0000000800007c12 */ /* 0x002fc8000f8ec0ff */
[----:B------:R-:W-:-:S13]  /*38e0*/  ISETP.NE.AND P0, PT, R0, UR8, PT ;  /* 0x0000000800007c0c */ /* 0x000fda000bf05270 */
[----:B------:R-:W-:Y:S05]  /*38f0*/  @P0 BRA `(.L_x_66) ;  /* 0x0000000000580947 */ /* 0x000fea0003800000 */
[----:B------:R-:W1:Y:S02]  /*3900*/  LDS R0, [UR4+0x18] ;  /* 0x00001804ff007984 */ /* 0x000e640008000800 */
[----:B-1----:R-:W-:-:S04]  /*3910*/  LOP3.LUT R0, R0, UR5, RZ, 0xc0, !PT ;  /* 0x0000000500007c12 */ /* 0x002fc8000f8ec0ff */
[----:B------:R-:W-:-:S13]  /*3920*/  ISETP.NE.AND P0, PT, R0, UR5, PT ;  /* 0x0000000500007c0c */ /* 0x000fda000bf05270 */
[----:B------:R-:W-:Y:S05]  /*3930*/  @P0 BRA `(.L_x_67) ;  /* 0x00000000003c0947 */ /* 0x000fea0003800000 */
[----:B------:R-:W1:Y:S01]  /*3940*/  S2R R2, SR_LANEID ;  /* 0x0000000000027919 */ /* 0x000e620000000000 */
[----:B------:R-:W-:Y:S01]  /*3950*/  ULOP3.LUT UR8, URZ, UR8, URZ, 0x33, !UPT ;  /* 0x00000008ff087292 */ /* 0x000fe2000f8e33ff */
[----:B------:R-:W-:Y:S02]  /*3960*/  VOTEU.ANY UR7, UPT, PT ;  /* 0x0000000000077886 */ /* 0x000fe400038e0100 */
[----:B------:R-:W-:-:S03]  /*3970*/  UFLO.U32 UR7, UR7 ;  /* 0x00000007000772bd */ /* 0x000fc600080e0000 */
[----:B------:R-:W-:-:S04]  /*3980*/  IMAD.U32 R0, RZ, RZ, UR8 ;  /* 0x00000008ff007e24 */ /* 0x000fc8000f8e00ff */
[----:B------:R2:W4:Y:S02]  /*3990*/  REDUX UR6, R0 ;  /* 0x00000000000673c4 */ /* 0x0005240000000000 */
[----:B------:R1:W-:Y:S02]  /*39a0*/  UTCATOMSWS.AND URZ, UR8 ;  /* 0x0000000800ff79e3 */ /* 0x0003e40008000000 */
[----:B-1----:R-:W-:Y:S02]  /*39b0*/  ISETP.EQ.U32.AND P0, PT, R2, UR7, PT ;  /* 0x0000000702007c0c */ /* 0x002fe4000bf02070 */
[----:B--2---:R-:W-:Y:S02]  /*39c0*/  LOP3.LUT R0, RZ, UR5, RZ, 0x33, !PT ;  /* 0x00000005ff007c12 */ /* 0x004fe4000f8e33ff */
[----:B----4-:R-:W-:Y:S02]  /*39d0*/  MOV R2, UR6 ;  /* 0x0000000600027c02 */ /* 0x010fe40008000f00 */
[----:B------:R-:W1:Y:S07]  /*39e0*/  REDUX UR5, R0 ;  /* 0x00000000000573c4 */ /* 0x000e6e0000000000 */
[----:B------:R2:W-:Y:S01]  /*39f0*/  @P0 ATOMS.AND RZ, [UR4+0x14], R2 ;  /* 0x00001402ffff098c */ /* 0x0005e2000a800004 */
[----:B-1----:R-:W-:-:S05]  /*3a00*/  IMAD.U32 R0, RZ, RZ, UR5 ;  /* 0x00000005ff007e24 */ /* 0x002fca000f8e00ff */
[----:B------:R2:W-:Y:S01]  /*3a10*/  @P0 ATOMS.AND RZ, [UR4+0x18], R0 ;  /* 0x00001800ffff098c */ /* 0x0005e2000a800004 */
[----:B------:R-:W-:Y:S05]  /*3a20*/  BRA `(.L_x_68) ;  /* 0x0000000000147947 */ /* 0x000fea0003800000 */
.L_x_67:
[----:B------:R-:W-:Y:S02]  /*3a30*/  MOV R2, 0x3a50 ;  /* 0x00003a5000027802 */ /* 0x000fe40000000f00 */
[----:B---3-5:R-:W-:Y:S05]  /*3a40*/  CALL.REL.NOINC `($__internal_0_$__cuda_sm10x_tcgen05_guardrail_trap_col_being_dealloced_not_returned_by_alloc) ;  /* 0x0000006000047944 */ /* 0x028fea0003c00000 */
[----:B------:R-:W-:Y:S05]  /*3a50*/  BRA `(.L_x_68) ;  /* 0x0000000000087947 */ /* 0x000fea0003800000 */
.L_x_66:
[----:B------:R-:W-:Y:S02]  /*3a60*/  MOV R2, 0x3a80 ;  /* 0x00003a8000027802 */ /* 0x000fe40000000f00 */
[----:B---3-5:R-:W-:Y:S05]  /*3a70*/  CALL.REL.NOINC `($__internal_2_$__cuda_sm10x_tcgen05_guardrail_trap_unallocated_columns_being_dealloced) ;  /* 0x0000006000107944 */ /* 0x028fea0003c00000 */
.L_x_68:
[----:B------:R-:W-:Y:S01]  /*3a80*/  NOP ;  /* 0x0000000000007918 */ /* 0x000fe20000000000 */
[----:B------:R-:W-:Y:S05]  /*3a90*/  EXIT ;  /* 0x000000000000794d */ /* 0x000fea0003800000 */
.L_x_50:
[----:B------:R-:W-:-:S09]  /*3aa0*/  UISETP.NE.OR UP2, UPT, UR8, 0x3, !UP2 ;  /* 0x000000030800788c */ /* 0x000fd2000d745670 */
[----:B------:R-:W-:Y:S05]  /*3ab0*/  BRA.U UP2, `(.L_x_69) ;  /* 0x0000001102087547 */ /* 0x000fea000b800000 */
[----:B------:R-:W1:Y:S01]  /*3ac0*/  LDC R0, c[0x0][0xb30] ;  /* 0x0002cc00ff007b82 */ /* 0x000e620000000800 */
[----:B------:R-:W2:Y:S01]  /*3ad0*/  LDCU.64 UR8, c[0x0][0x888] ;  /* 0x00011100ff0877ac */ /* 0x000ea20008000a00 */
[----:B------:R-:W-:Y:S02]  /*3ae0*/  HFMA2 R27, -RZ, RZ, 0, 0 ;  /* 0x00000000ff1b7431 */ /* 0x000fe400000001ff */
[----:B------:R-:W-:Y:S01]  /*3af0*/  IMAD.MOV.U32 R29, RZ, RZ, 0x1 ;  /* 0x00000001ff1d7424 */ /* 0x000fe200078e00ff */
[----:B------:R-:W-:Y:S01]  /*3b00*/  MOV R25, 0x2000 ;  /* 0x0000200000197802 */ /* 0x000fe20000000f00 */
[----:B------:R-:W4:Y:S01]  /*3b10*/  LDCU.64 UR4, c[0x0][0x890] ;  /* 0x00011200ff0477ac */ /* 0x000f220008000a00 */
[----:B------:R-:W-:Y:S01]  /*3b20*/  IMAD.MOV.U32 R28, RZ, RZ, RZ ;  /* 0x000000ffff1c7224 */ /* 0x000fe200078e00ff */
[----:B------:R-:W3:Y:S01]  /*3b30*/  LDC R24, c[0x0][0x370] ;  /* 0x0000dc00ff187b82 */ /* 0x000ee20000000800 */
[----:B------:R-:W-:Y:S01]  /*3b40*/  UMOV UR7, 0x400 ;  /* 0x0000040000077882 */ /* 0x000fe20000000000 */
[----:B------:R-:W-:-:S02]  /*3b50*/  UPLOP3.LUT UP1, UPT, UPT, UPT, UPT, 0x40, 0x4 ;  /* 0x000000000004789c */ /* 0x000fc40003f2e870 */
[----:B------:R-:W-:-:S04]  /*3b60*/  ULEA UR7, UR37, UR7, 0x18 ;  /* 0x0000000725077291 */ /* 0x000fc8000f8ec0ff */
[----:B------:R-:W3:Y:S01]  /*3b70*/  LDC R3, c[0x0][0xb0c] ;  /* 0x0002c300ff037b82 */ /* 0x000ee20000000800 */
[----:B------:R-:W-:Y:S02]  /*3b80*/  UIADD3 UR13, UPT, UPT, UR7, 0x78, URZ ;  /* 0x00000078070d7890 */ /* 0x000fe4000fffe0ff */
[----:B--2---:R-:W-:Y:S02]  /*3b90*/  UISETP.NE.U32.AND UP2, UPT, UR8, URZ, UPT ;  /* 0x000000ff0800728c */ /* 0x004fe4000bf45070 */
[----:B------:R-:W-:Y:S02]  /*3ba0*/  UIADD3 UR33, UPT, UPT, UR7, 0x60, URZ ;  /* 0x0000006007217890 */ /* 0x000fe4000fffe0ff */
[----:B----4-:R-:W-:Y:S01]  /*3bb0*/  UISETP.NE.U32.AND UP3, UPT, UR4, URZ, UPT ;  /* 0x000000ff0400728c */ /* 0x010fe2000bf65070 */
[----:B------:R-:W2:Y:S01]  /*3bc0*/  LDC R18, c[0x0][0xb20] ;  /* 0x0002c800ff127b82 */ /* 0x000ea20000000800 */
[----:B-1----:R-:W-:Y:S01]  /*3bd0*/  ISETP.NE.AND P1, PT, R0, 0x1, PT ;  /* 0x000000010000780c */ /* 0x002fe20003f25270 */
[----:B------:R-:W-:-:S02]  /*3be0*/  UISETP.NE.AND.EX UP2, UPT, UR9, URZ, UPT, UP2 ;  /* 0x000000ff0900728c */ /* 0x000fc4000bf45320 */
[----:B------:R-:W-:Y:S02]  /*3bf0*/  UIADD3 UR25, UPT, UPT, UR7, 0x68, URZ ;  /* 0x0000006807197890 */ /* 0x000fe4000fffe0ff */
[----:B------:R-:W-:Y:S02]  /*3c00*/  UIADD3 UR17, UPT, UPT, UR7, 0x70, URZ ;  /* 0x0000007007117890 */ /* 0x000fe4000fffe0ff */
[----:B------:R-:W1:Y:S01]  /*3c10*/  LDC.64 R30, c[0x0][0x348] ;  /* 0x0000d200ff1e7b82 */ /* 0x000e620000000a00 */
[----:B------:R-:W-:Y:S02]  /*3c20*/  UPRMT UR13, UR37, 0x654, UR13 ;  /* 0x00000654250d7896 */ /* 0x000fe4000800000d */
[----:B------:R-:W-:-:S05]  /*3c30*/  UISETP.NE.AND.EX UP3, UPT, UR5, URZ, UPT, UP3 ;  /* 0x000000ff0500728c */ /* 0x000fca000bf65330 */
[----:B------:R-:W4:Y:S08]  /*3c40*/  LDC.64 R16, c[0x0][0xb10] ;  /* 0x0002c400ff107b82 */ /* 0x000f300000000a00 */
[----:B------:R-:W1:Y:S08]  /*3c50*/  LDC.64 R6, c[0x0][0xb18] ;  /* 0x0002c600ff067b82 */ /* 0x000e700000000a00 */
[----:B------:R-:W1:Y:S08]  /*3c60*/  LDC.64 R4, c[0x0][0xb28] ;  /* 0x0002ca00ff047b82 */ /* 0x000e700000000a00 */
[----:B--23--:R-:W1:Y:S02]  /*3c70*/  LDC R19, c[0x0][0x374] ;  /* 0x0000dd00ff137b82 */ /* 0x00ce640000000800 */
.L_x_80:
[C---:B------:R-:W-:Y:S02]  /*3c80*/  LEA R0, R28.reuse, UR7, 0x3 ;  /* 0x000000071c007c11 */ /* 0x040fe4000f8e18ff */
[----:B------:R-:W-:Y:S02]  /*3c90*/  SHF.L.U32 R2, R27, 0x1f, RZ ;  /* 0x0000001f1b027819 */ /* 0x000fe400000006ff */
[----:B------:R-:W-:Y:S02]  /*3ca0*/  LEA R20, R28, UR7, 0x4 ;  /* 0x000000071c147c11 */ /* 0x000fe4000f8e20ff */
[----:B--2---:R-:W2:Y:S02]  /*3cb0*/  SYNCS.PHASECHK.TRANS64.TRYWAIT P0, [R0+URZ+0xb0], R2 ;  /* 0x0000b002000075a7 */ /* 0x004ea400080011ff */
[----:B--2---:R-:W-:Y:S05]  /*3cc0*/  @!P0 BRA `(.L_x_70) ;  /* 0x0000005800148947 */ /* 0x004fea0003800000 */
.L_x_164:
[----:B------:R-:W-:Y:S01]  /*3cd0*/  ISETP.GE.AND P0, PT, R40, 0x1, PT ;  /* 0x000000012800780c */ /* 0x000fe20003f06270 */
[----:B------:R-:W3:Y:S01]  /*3ce0*/  LDS.128 R20, [R20+0x140] ;  /* 0x0001400014147984 */ /* 0x000ee20000000c00 */
[----:B--2---:R-:W-:Y:S01]  /*3cf0*/  VIADD R0, R0, 0xc0 ;  /* 0x000000c000007836 */ /* 0x004fe20000000000 */
[----:B------:R-:W-:Y:S01]  /*3d00*/  @!PT LDS RZ, [RZ] ;  /* 0x00000000fffff984 */ /* 0x000fe20000000800 */
[----:B------:R-:W-:Y:S01]  /*3d10*/  @!PT LDS RZ, [RZ] ;  /* 0x00000000fffff984 */ /* 0x000fe20000000800 */
[----:B------:R-:W-:Y:S01]  /*3d20*/  @!PT LDS RZ, [RZ] ;  /* 0x00000000fffff984 */ /* 0x000fe20000000800 */
[----:B------:R-:W-:Y:S01]  /*3d30*/  @!PT LDS RZ, [RZ] ;  /* 0x00000000fffff984 */ /* 0x000fe20000000800 */
[----:B------:R2:W-:Y:S06]  /*3d40*/  MEMBAR.ALL.CTA ;  /* 0x0000000000007992 */ /* 0x0005ec0000008000 */
[----:B--2---:R-:W2:Y:S01]  /*3d50*/  FENCE.VIEW.ASYNC.S ;  /* 0x00000000000073c6 */ /* 0x004ea20000000000 */
[----:B------:R-:W-:Y:S04]  /*3d60*/  PRMT R0, RZ, 0x654, R0 ;  /* 0x00000654ff007816 */ /* 0x000fe80000000000 */
[----:B--2---:R2:W-:Y:S01]  /*3d70*/  SYNCS.ARRIVE.TRANS64.RED.A1T0 RZ, [R0+URZ], RZ ;  /* 0x000000ff00ff79a7 */ /* 0x0045e200081004ff */
[----:B---3--:R-:W-:Y:S11]  /*3d80*/  LOP3.LUT P3, RZ, R22, 0x1, RZ, 0xc0, !PT ;  /* 0x0000000116ff7812 */ /* 0x008ff6000786c0ff */
[----:B------:R-:W-:Y:S02]  /*3d90*/  @!UPT UIADD3 URZ, UPT, UPT, URZ, URZ, URZ ;  /* 0x000000fffffff290 */ /* 0x000fe4000fffe0ff */
[----:B------:R-:W-:Y:S02]  /*3da0*/  @P3 MOV R11, R20 ;  /* 0x00000014000b3202 */ /* 0x000fe40000000f00 */
[----:B------:R-:W-:Y:S01]  /*3db0*/  @P3 LOP3.LUT R10, R21, 0xffff, RZ, 0xc0, !PT ;  /* 0x0000ffff150a3812 */ /* 0x000fe200078ec0ff */
[----:B--2---:R-:W-:Y:S06]  /*3dc0*/  @!P0 BRA `(.L_x_71) ;  /* 0x0000000000a48947 */ /* 0x004fec0003800000 */
[-C--:B-1----:R-:W-:Y:S01]  /*3dd0*/  IMAD.HI.U32 R0, R19, R7.reuse, RZ ;  /* 0x0000000713007227 */ /* 0x082fe200078e00ff */
[----:B------:R-:W-:Y:S02]  /*3de0*/  ISETP.NE.AND P0, PT, R6, 0x1, PT ;  /* 0x000000010600780c */ /* 0x000fe40003f05270 */
[----:B------:R-:W-:Y:S01]  /*3df0*/  ISETP.NE.AND P2, PT, R40, 0x1, PT ;  /* 0x000000012800780c */ /* 0x000fe20003f45270 */
[----:B----4-:R-:W-:Y:S01]  /*3e00*/  IMAD.HI.U32 R9, R24, R16, RZ ;  /* 0x0000001018097227 */ /* 0x010fe200078e00ff */
[----:B------:R-:W-:Y:S02]  /*3e10*/  SHF.R.U32.HI R0, RZ, R18, R0 ;  /* 0x00000012ff007219 */ /* 0x000fe40000011600 */
[----:B------:R-:W-:Y:S01]  /*3e20*/  ISETP.NE.AND P4, PT, R3, 0x1, PT ;  /* 0x000000010300780c */ /* 0x000fe20003f85270 */
[----:B------:R-:W-:Y:S01]  /*3e30*/  IMAD.HI.U32 R13, R10, R7, RZ ;  /* 0x000000070a0d7227 */ /* 0x000fe200078e00ff */
[----:B------:R-:W-:Y:S02]  /*3e40*/  SHF.R.U32.HI R9, RZ, R17, R9 ;  /* 0x00000011ff097219 */ /* 0x000fe40000011609 */
[----:B------:R-:W-:Y:S01]  /*3e50*/  SEL R0, R19, R0, !P0 ;  /* 0x0000000013007207 */ /* 0x000fe20004000000 */
[----:B------:R-:W-:Y:S01]  /*3e60*/  IMAD.HI.U32 R12, R11, R16, RZ ;  /* 0x000000100b0c7227 */ /* 0x000fe200078e00ff */
[----:B------:R-:W-:Y:S03]  /*3e70*/  SEL R9, R24, R9, !P4 ;  /* 0x0000000918097207 */ /* 0x000fe60006000000 */
[-C--:B------:R-:W-:Y:S01]  /*3e80*/  IMAD.HI.U32 R8, R0, R4.reuse, RZ ;  /* 0x0000000400087227 */ /* 0x080fe200078e00ff */
[----:B------:R-:W-:Y:S03]  /*3e90*/  SHF.R.U32.HI R12, RZ, R17, R12 ;  /* 0x00000011ff0c7219 */ /* 0x000fe6000001160c */
[----:B------:R-:W-:Y:S01]  /*3ea0*/  IMAD.HI.U32 R2, R9, R4, RZ ;  /* 0x0000000409027227 */ /* 0x000fe200078e00ff */
[-C--:B------:R-:W-:Y:S02]  /*3eb0*/  @P2 SHF.R.U32.HI R0, RZ, R5.reuse, R8 ;  /* 0x00000005ff002219 */ /* 0x080fe40000011608 */
[----:B------:R-:W-:Y:S02]  /*3ec0*/  SHF.R.U32.HI R8, RZ, R18, R13 ;  /* 0x00000012ff087219 */ /* 0x000fe4000001160d */
[----:B------:R-:W-:Y:S01]  /*3ed0*/  @P2 SHF.R.U32.HI R9, RZ, R5, R2 ;  /* 0x00000005ff092219 */ /* 0x000fe20000011602 */
[----:B------:R-:W-:Y:S01]  /*3ee0*/  IMAD R0, R40, R0, RZ ;  /* 0x0000000028007224 */ /* 0x000fe200078e02ff */
[----:B------:R-:W-:Y:S02]  /*3ef0*/  SEL R8, R10, R8, !P0 ;  /* 0x000000080a087207 */ /* 0x000fe40004000000 */
[----:B------:R-:W-:Y:S01]  /*3f00*/  SEL R2, R11, R12, !P4 ;  /* 0x0000000c0b027207 */ /* 0x000fe20006000000 */
[----:B------:R-:W-:Y:S01]  /*3f10*/  IMAD R12, R40, R9, RZ ;  /* 0x00000009280c7224 */ /* 0x000fe200078e02ff */
[C---:B------:R-:W-:Y:S01]  /*3f20*/  ISETP.GE.AND P0, PT, R8.reuse, R0, PT ;  /* 0x000000000800720c */ /* 0x040fe20003f06270 */
[----:B------:R-:W-:Y:S03]  /*3f30*/  IMAD.HI.U32 R0, R8, R4, RZ ;  /* 0x0000000408007227 */ /* 0x000fe600078e00ff */
[----:B------:R-:W-:Y:S02]  /*3f40*/  ISETP.GE.OR P0, PT, R2, R12, P0 ;  /* 0x0000000c0200720c */ /* 0x000fe40000706670 */
[-C--:B------:R-:W-:Y:S04]  /*3f50*/  SHF.R.U32.HI R0, RZ, R5.reuse, R0 ;  /* 0x00000005ff007219 */ /* 0x080fe80000011600 */
[----:B------:R-:W-:Y:S05]  /*3f60*/  SEL R13, R8, R0, !P2 ;  /* 0x00000000080d7207 */ /* 0x000fea0005000000 */
[----:B------:R-:W-:Y:S02]  /*3f70*/  IMAD.MOV R12, RZ, RZ, -R13 ;  /* 0x000000ffff0c7224 */ /* 0x000fe400078e0a0d */
[----:B------:R-:W-:Y:S04]  /*3f80*/  @!P0 IMAD.HI.U32 R0, R2, R4, RZ ;  /* 0x0000000402008227 */ /* 0x000fe800078e00ff */
[----:B------:R-:W-:Y:S01]  /*3f90*/  IMAD R12, R40, R12, R8 ;  /* 0x0000000c280c7224 */ /* 0x000fe200078e0208 */
[----:B------:R-:W-:Y:S04]  /*3fa0*/  @!P0 SHF.R.U32.HI R0, RZ, R5, R0 ;  /* 0x00000005ff008219 */ /* 0x000fe80000011600 */
[----:B------:R-:W-:Y:S04]  /*3fb0*/  @!P0 SEL R0, R2, R0, !P2 ;  /* 0x0000000002008207 */ /* 0x000fe80005000000 */
[----:B------:R-:W-:Y:S01]  /*3fc0*/  @!P0 IADD3 R13, PT, PT, R13, -R0, RZ ;  /* 0x800000000d0d8210 */ /* 0x000fe20007ffe0ff */
[----:B------:R-:W-:Y:S01]  /*3fd0*/  @!P0 IMAD R0, R9, R12, R0 ;  /* 0x0000000c09008224 */ /* 0x000fe200078e0200 */
[----:B------:R-:W-:Y:S01]  /*3fe0*/  IADD3 R9, PT, PT, -R8, RZ, RZ ;  /* 0x000000ff08097210 */ /* 0x000fe20007ffe1ff */
[--C-:B------:R-:W-:Y:S02]  /*3ff0*/  IMAD.MOV R12, RZ, RZ, -R2.reuse ;  /* 0x000000ffff0c7224 */ /* 0x100fe400078e0a02 */
[----:B------:R-:W-:Y:S02]  /*4000*/  @!P0 IMAD R8, R13, R40, R2 ;  /* 0x000000280d088224 */ /* 0x000fe400078e0202 */
[----:B------:R-:W-:Y:S02]  /*4010*/  @!P0 IMAD.MOV.U32 R2, RZ, RZ, R0 ;  /* 0x000000ffff028224 */ /* 0x000fe400078e0000 */
[----:B------:R-:W-:Y:S02]  /*4020*/  IMAD R11, R3, R12, R11 ;  /* 0x0000000c030b7224 */ /* 0x000fe400078e020b */
[----:B------:R-:W-:Y:S02]  /*4030*/  IMAD R10, R6, R9, R10 ;  /* 0x00000009060a7224 */ /* 0x000fe400078e020a */
[----:B------:R-:W-:Y:S02]  /*4040*/  IMAD R11, R2, R3, R11 ;  /* 0x00000003020b7224 */ /* 0x000fe400078e020b */
[----:B------:R-:W-:Y:S02]  /*4050*/  IMAD R10, R8, R6, R10 ;  /* 0x00000006080a7224 */ /* 0x000fe400078e020a */
.L_x_71:
[----:B------:R-:W-:Y:S05]  /*4060*/  BRA.U UP1, `(.L_x_72) ;  /* 0x0000000101107547 */ /* 0x000fea000b800000 */
[----:B------:R-:W-:Y:S04]  /*4070*/  MOV R2, UR6 ;  /* 0x0000000600027c02 */ /* 0x000fe80008000f00 */
[----:B------:R-:W-:Y:S04]  /*4080*/  SHF.L.U32 R2, R2, 0x1f, RZ ;  /* 0x0000001f02027819 */ /* 0x000fe800000006ff */
[----:B------:R-:W2:Y:S02]  /*4090*/  SYNCS.PHASECHK.TRANS64.TRYWAIT P0, [UR7+0xa8], R2 ;  /* 0x0000a802ff0075a7 */ /* 0x000ea40008001107 */
[----:B--2---:R-:W-:Y:S05]  /*40a0*/  @!P0 BRA `(.L_x_73) ;  /* 0x0000005400308947 */ /* 0x004fea0003800000 */
.L_x_72:
[----:B------:R-:W-:Y:S02]  /*40b0*/  R2UR UR35, R15 ;  /* 0x000000000f2372ca */ /* 0x000fe400000e0000 */
[----:B------:R-:W-:Y:S02]  /*40c0*/  R2UR UR34, R14 ;  /* 0x000000000e2272ca */ /* 0x000fe400000e0000 */
[----:B------:R-:W-:Y:S02]  /*40d0*/  ISETP.NE.U32.AND P2, PT, RZ, UR4, PT ;  /* 0x00000004ff007c0c */ /* 0x000fe4000bf45070 */
[----:B------:R-:W-:Y:S02]  /*40e0*/  SHF.L.U32 R14, R29, 0x1f, RZ ;  /* 0x0000001f1d0e7819 */ /* 0x000fe400000006ff */
[----:B------:R-:W-:Y:S05]  /*40f0*/  ISETP.NE.AND.EX P2, PT, RZ, UR5, PT, P2 ;  /* 0x00000005ff007c0c */ /* 0x000fea000bf45320 */
[----:B------:R-:W-:Y:S02]  /*4100*/  USHF.L.U32 UR35, UR35, 0x7, URZ ;  /* 0x0000000723237899 */ /* 0x000fe400080006ff */
[----:B------:R-:W-:Y:S01]  /*4110*/  USHF.L.U32 UR34, UR34, 0x7, URZ ;  /* 0x0000000722227899 */ /* 0x000fe200080006ff */
[----:B------:R-:W-:Y:S11]  /*4120*/  BRA.U !UP3, `(.L_x_74) ;  /* 0x000000010b347547 */ /* 0x000ff6000b800000 */
[----:B------:R-:W-:Y:S01]  /*4130*/  UPLOP3.LUT UP0, UPT, UPT, UPT, UP2, 0x80, 0x8 ;  /* 0x000000000008789c */ /* 0x000fe20003f0f020 */
[----:B--2---:R-:W-:Y:S02]  /*4140*/  HFMA2 R0, -RZ, RZ, 0, 5.9604644775390625e-08 ;  /* 0x00000001ff007431 */ /* 0x004fe400000001ff */
[----:B------:R-:W-:Y:S03]  /*4150*/  IMAD.MOV.U32 R88, RZ, RZ, 0x1 ;  /* 0x00000001ff587424 */ /* 0x000fe600078e00ff */
[----:B------:R-:W-:Y:S05]  /*4160*/  PLOP3.LUT P0, PT, PT, PT, UP0, 0x80, 0x8 ;  /* 0x000000000008781c */ /* 0x000fea0003f0f008 */
[----:B------:R-:W2:Y:S01]  /*4170*/  @UP0 LDCU.64 UR10, c[0x0][0x888] ;  /* 0x00011100ff0a07ac */ /* 0x000ea20008000a00 */
[----:B------:R-:W-:Y:S07]  /*4180*/  @UP0 UIMAD UR8, UR36, UR4, URZ ;  /* 0x00000004240802a4 */ /* 0x000fee000f8e02ff */
[----:B------:R-:W-:Y:S01]  /*4190*/  @!P0 PRMT R88, R0, 0x7610, R88 ;  /* 0x0000761000588816 */ /* 0x000fe20000000058 */
[----:B--2---:R-:W-:Y:S03]  /*41a0*/  @UP0 UIMAD.WIDE UR10, UR8, 0x4, UR10 ;  /* 0x00000004080a08a5 */ /* 0x004fe6000f8e020a */
[----:B------:R-:W2:Y:S03]  /*41b0*/  @!UP0 LDCU UR8, c[0x0][0x880] ;  /* 0x00011000ff0887ac */ /* 0x000ea60008000800 */
[----:B------:R-:W-:Y:S01]  /*41c0*/  IMAD.U32 R8, RZ, RZ, UR10 ;  /* 0x0000000aff087e24 */ /* 0x000fe2000f8e00ff */
[----:B------:R-:W-:Y:S05]  /*41d0*/  MOV R9, UR11 ;  /* 0x0000000b00097c02 */ /* 0x000fea0008000f00 */
[----:B-----5:R3:W5:Y:S02]  /*41e0*/  @P0 LDG.E R49, desc[UR46][R8.64] ;  /* 0x0000002e08310981 */ /* 0x020764000c1e1900 */
[----:B--23--:R-:W-:Y:S07]  /*41f0*/  @!P0 IMAD.U32 R49, RZ, RZ, UR8 ;  /* 0x00000008ff318e24 */ /* 0x00cfee000f8e00ff */
.L_x_74:
[----:B-----5:R-:W-:Y:S01]  /*4200*/  @!P2 FSETP.EQ.AND P0, PT, R49, RZ, PT ;  /* 0x000000ff3100a20b */ /* 0x020fe20003f02000 */
[----:B------:R-:W-:Y:S01]  /*4210*/  @!UPT UIADD3 URZ, UPT, UPT, URZ, URZ, URZ ;  /* 0x000000fffffff290 */ /* 0x000fe2000fffe0ff */
[----:B------:R-:W-:Y:S11]  /*4220*/  @!P2 BRA `(.L_x_75) ;  /* 0x000000000014a947 */ /* 0x000ff60003800000 */
[----:B------:R-:W-:Y:S02]  /*4230*/  LOP3.LUT P2, RZ, R88, 0xff, RZ, 0xc0, !PT ;  /* 0x000000ff58ff7812 */ /* 0x000fe4000784c0ff */
[----:B------:R-:W-:Y:S04]  /*4240*/  PLOP3.LUT P0, PT, PT, PT, UP0, 0x80, 0x8 ;  /* 0x000000000008781c */ /* 0x000fe80003f0f008 */
[----:B------:R-:W-:Y:S07]  /*4250*/  PLOP3.LUT P0, PT, P0, PT, PT, 0x8, 0x80 ;  /* 0x000000000080781c */ /* 0x000fee000070e170 */
[----:B------:R-:W-:Y:S11]  /*4260*/  @P2 FSETP.EQ.AND P0, PT, R49, RZ, PT ;  /* 0x000000ff3100220b */ /* 0x000ff60003f02000 */
[----:B------:R-:W-:Y:S02]  /*4270*/  @!UPT UIADD3 URZ, UPT, UPT, URZ, URZ, URZ ;  /* 0x000000fffffff290 */ /* 0x000fe4000fffe0ff */
.L_x_75:
[----:B------:R-:W3:Y:S01]  /*4280*/  SYNCS.PHASECHK.TRANS64.TRYWAIT P2, [UR7+0x80], R14 ;  /* 0x0000800eff0075a7 */ /* 0x000ee20008041107 */
[----:B------:R-:W-:Y:S04]  /*4290*/  ELECT P4, URZ, PT ;  /* 0x0000000000ff782f */ /* 0x000fe80003880000 */
[----:B------:R-:W-:Y:S11]  /*42a0*/  PLOP3.LUT P4, PT, P0, P4, PT, 0xf2, 0x2f ;  /* 0x00000000002f781c */ /* 0x000ff60000789e72 */
[----:B------:R-:W-:Y:S02]  /*42b0*/  @!UPT UIADD3 URZ, UPT, UPT, URZ, URZ, URZ ;  /* 0x000000fffffff290 */ /* 0x000fe4000fffe0ff */
[----:B-1----:R-:W-:Y:S05]  /*42c0*/  @!P4 IADD3 R8, P0, PT, R30, 0x580, RZ ;  /* 0x000005801e08c810 */ /* 0x002fea0007f1e0ff */
[----:B--2---:R-:W-:Y:S01]  /*42d0*/  @!P4 IMAD.X R2, RZ, RZ, R31, P0 ;  /* 0x000000ffff02c224 */ /* 0x004fe200000e061f */
[----:B---3--:R-:W-:Y:S07]  /*42e0*/  @!P2 BRA `(.L_x_76) ;  /* 0x0000005000b8a947 */ /* 0x008fee0003800000 */
.L_x_167:
[----:B------:R-:W-:Y:S01]  /*42f0*/  @!P4 R2UR UR8, R2 ;  /* 0x000000000208c2ca */ /* 0x000fe200000e0000 */
[----:B------:R-:W-:Y:S01]  /*4300*/  VOTEU.ALL UP1, P4 ;  /* 0x0000000000ff7886 */ /* 0x000fe20002020000 */
[----:B------:R-:W-:Y:S01]  /*4310*/  @!P4 R2UR UR9, R8 ;  /* 0x000000000809c2ca */ /* 0x000fe200000e0000 */
[----:B-1----:R-:W-:Y:S01]  /*4320*/  @!P4 IMAD.MOV.U32 R0, RZ, RZ, 0x2000 ;  /* 0x00002000ff00c424 */ /* 0x002fe200078e00ff */
[----:B------:R-:W-:Y:S01]  /*4330*/  UMOV UR10, 0x0 ;  /* 0x00000000000a7882 */ /* 0x000fe20000000000 */
[----:B------:R-:W-:Y:S01]  /*4340*/  UMOV UR11, 0x10000000 ;  /* 0x10000000000b7882 */ /* 0x000fe20000000000 */
[----:B------:R-:W-:Y:S01]  /*4350*/  @!UP1 UIADD3 UR32, UPT, UPT, UR7, 0x200, URZ ;  /* 0x0000020007209890 */ /* 0x000fe2000fffe0ff */
[----:B------:R-:W-:Y:S06]  /*4360*/  VOTEU.ALL UP1, P4 ;  /* 0x0000000000ff7886 */ /* 0x000fec0002020000 */
[----:B------:R-:W-:Y:S01]  /*4370*/  IMAD.U32 R9, RZ, RZ, UR8 ;  /* 0x00000008ff097e24 */ /* 0x000fe2000f8e00ff */
[----:B------:R-:W-:Y:S01]  /*4380*/  UPRMT UR8, UR37, 0x654, UR33 ;  /* 0x0000065425087896 */ /* 0x000fe20008000021 */
[----:B------:R-:W-:Y:S03]  /*4390*/  IMAD.U32 R8, RZ, RZ, UR9 ;  /* 0x00000009ff087e24 */ /* 0x000fe6000f8e00ff */
[----:B------:R-:W-:Y:S02]  /*43a0*/  @!P4 R2UR UR15, R9 ;  /* 0x00000000090fc2ca */ /* 0x000fe400000e0000 */
[----:B------:R-:W-:Y:S02]  /*43b0*/  @!P4 R2UR UR14, R8 ;  /* 0x00000000080ec2ca */ /* 0x000fe400000e0000 */
[----:B------:R-:W-:Y:S05]  /*43c0*/  @!P4 IADD3 R8, P0, PT, R30, 0x580, RZ ;  /* 0x000005801e08c810 */ /* 0x000fea0007f1e0ff */
[----:B------:R-:W-:Y:S06]  /*43d0*/  @!P4 IMAD.X R2, RZ, RZ, R31, P0 ;  /* 0x000000ffff02c224 */ /* 0x000fec00000e061f */
[----:B------:R1:W-:Y:S01]  /*43e0*/  @!UP1 UTMALDG.3D [UR32], [UR14], desc[UR10] ;  /* 0x00000a200e0095b4 */ /* 0x0003e20008011000 */
[----:B------:R1:W-:Y:S01]  /*43f0*/  @!P4 SYNCS.ARRIVE.TRANS64.RED.A0TR RZ, [UR7+0x60], R0 ;  /* 0x00006000ffffc9a7 */ /* 0x0003e20008300407 */
[----:B------:R-:W-:Y:S01]  /*4400*/  SYNCS.ARRIVE.TRANS64.RED.A1T0 RZ, [UR8], RZ ;  /* 0x000000ffffff79a7 */ /* 0x000fe20008100408 */
[----:B------:R-:W2:Y:S02]  /*4410*/  SYNCS.PHASECHK.TRANS64.TRYWAIT P2, [UR7+0x88], R14 ;  /* 0x0000880eff0075a7 */ /* 0x000ea40008041107 */
[----:B-12---:R-:W-:Y:S05]  /*4420*/  @!P2 BRA `(.L_x_77) ;  /* 0x000000500080a947 */ /* 0x006fea0003800000 */
.L_x_169:
[----:B------:R-:W-:Y:S01]  /*4430*/  @!P4 R2UR UR8, R2 ;  /* 0x000000000208c2ca */ /* 0x000fe200000e0000 */
[----:B------:R-:W-:Y:S01]  /*4440*/  VOTEU.ALL UP1, P4 ;  /* 0x0000000000ff7886 */ /* 0x000fe20002020000 */
[----:B------:R-:W-:Y:S01]  /*4450*/  @!P4 R2UR UR9, R8 ;  /* 0x000000000809c2ca */ /* 0x000fe200000e0000 */
[----:B-1----:R-:W-:Y:S01]  /*4460*/  @!P4 IMAD.MOV.U32 R0, RZ, RZ, 0x2000 ;  /* 0x00002000ff00c424 */ /* 0x002fe200078e00ff */
[----:B------:R-:W-:Y:S01]  /*4470*/  UMOV UR10, 0x0 ;  /* 0x00000000000a7882 */ /* 0x000fe20000000000 */
[----:B------:R-:W-:Y:S01]  /*4480*/  UMOV UR11, 0x10000000 ;  /* 0x10000000000b7882 */ /* 0x000fe20000000000 */
[----:B------:R-:W-:Y:S02]  /*4490*/  @!UP1 UIADD3 UR26, UPT, UPT, UR34, 0x20, URZ ;  /* 0x00000020221a9890 */ /* 0x000fe4000fffe0ff */
[----:B------:R-:W-:Y:S01]  /*44a0*/  @!UP1 UIADD3 UR24, UPT, UPT, UR7, 0x2200, URZ ;  /* 0x0000220007189890 */ /* 0x000fe2000fffe0ff */
[----:B------:R-:W-:Y:S01]  /*44b0*/  VOTEU.ALL UP1, P4 ;  /* 0x0000000000ff7886 */ /* 0x000fe20002020000 */
[----:B------:R-:W-:Y:S01]  /*44c0*/  UMOV UR27, UR35 ;  /* 0x00000023001b7c82 */ /* 0x000fe20008000000 */
[----:B------:R-:W-:Y:S02]  /*44d0*/  UMOV UR28, UR36 ;  /* 0x00000024001c7c82 */ /* 0x000fe40008000000 */
        /* <DEDUP_REMOVED lines=12> */
.L_x_171:
[----:B------:R-:W2:Y:S01]  /*45a0*/  LDC.64 R12, c[0x0][0xb18] ;  /* 0x0002c600ff0c7b82 */ /* 0x000ea20000000a00 */
[----:B------:R-:W-:Y:S01]  /*45b0*/  @!P4 R2UR UR8, R2 ;  /* 0x000000000208c2ca */ /* 0x000fe200000e0000 */
[----:B------:R-:W-:Y:S01]  /*45c0*/  VOTEU.ALL UP1, P4 ;  /* 0x0000000000ff7886 */ /* 0x000fe20002020000 */
[----:B------:R-:W-:Y:S01]  /*45d0*/  @!P4 R2UR UR9, R8 ;  /* 0x000000000809c2ca */ /* 0x000fe200000e0000 */
[----:B-1----:R-:W-:Y:S01]  /*45e0*/  @!P4 IMAD.MOV.U32 R0, RZ, RZ, 0x2000 ;  /* 0x00002000ff00c424 */ /* 0x002fe200078e00ff */
[----:B------:R-:W-:Y:S03]  /*45f0*/  UMOV UR10, 0x0 ;  /* 0x00000000000a7882 */ /* 0x000fe60000000000 */
[----:B------:R-:W1:Y:S01]  /*4600*/  @!P1 LDC R2, c[0x0][0xb0c] ;  /* 0x0002c300ff029b82 */ /* 0x000e620000000800 */
[----:B------:R-:W-:Y:S01]  /*4610*/  @!UP1 UIADD3 UR18, UPT, UPT, UR34, 0x40, URZ ;  /* 0x0000004022129890 */ /* 0x000fe2000fffe0ff */
[----:B------:R-:W-:Y:S01]  /*4620*/  @P3 SHF.R.U32.HI R26, RZ, 0x10, R21 ;  /* 0x00000010ff1a3819 */ /* 0x000fe20000011615 */
[----:B------:R-:W-:Y:S01]  /*4630*/  @!UP1 UIADD3 UR16, UPT, UPT, UR7, 0x4200, URZ ;  /* 0x0000420007109890 */ /* 0x000fe2000fffe0ff */
[----:B------:R-:W-:Y:S01]  /*4640*/  VIADD R28, R28, 0x1 ;  /* 0x000000011c1c7836 */ /* 0x000fe20000000000 */
[----:B------:R-:W-:Y:S01]  /*4650*/  VOTEU.ALL UP1, P4 ;  /* 0x0000000000ff7886 */ /* 0x000fe20002020000 */
[----:B------:R-:W-:Y:S01]  /*4660*/  UMOV UR11, 0x10000000 ;  /* 0x10000000000b7882 */ /* 0x000fe20000000000 */
[----:B------:R-:W-:Y:S01]  /*4670*/  UMOV UR19, UR35 ;  /* 0x0000002300137c82 */ /* 0x000fe20008000000 */
[----:B------:R-:W-:Y:S01]  /*4680*/  IMAD.U32 R9, RZ, RZ, UR8 ;  /* 0x00000008ff097e24 */ /* 0x000fe2000f8e00ff */
[----:B------:R-:W-:Y:S01]  /*4690*/  UMOV UR20, UR36 ;  /* 0x0000002400147c82 */ /* 0x000fe20008000000 */
[----:B------:R-:W-:Y:S01]  /*46a0*/  IMAD.U32 R8, RZ, RZ, UR9 ;  /* 0x00000009ff087e24 */ /* 0x000fe2000f8e00ff */
[----:B------:R-:W-:Y:S02]  /*46b0*/  UPRMT UR8, UR37, 0x654, UR17 ;  /* 0x0000065425087896 */ /* 0x000fe40008000011 */
[----:B------:R-:W-:Y:S02]  /*46c0*/  @!P4 R2UR UR15, R9 ;  /* 0x00000000090fc2ca */ /* 0x000fe400000e0000 */
[----:B------:R-:W-:Y:S02]  /*46d0*/  @!P4 R2UR UR14, R8 ;  /* 0x00000000080ec2ca */ /* 0x000fe400000e0000 */
[----:B------:R-:W3:Y:S11]  /*46e0*/  LDC.64 R8, c[0x0][0xb10] ;  /* 0x0002c400ff087b82 */ /* 0x000ef60000000a00 */
[----:B------:R1:W-:Y:S01]  /*46f0*/  @!UP1 UTMALDG.3D [UR16], [UR14], desc[UR10] ;  /* 0x00000a100e0095b4 */ /* 0x0003e20008011000 */
[----:B------:R5:W-:Y:S01]  /*4700*/  @!P4 SYNCS.ARRIVE.TRANS64.RED.A0TR RZ, [UR7+0x70], R0 ;  /* 0x00007000ffffc9a7 */ /* 0x000be20008300407 */
[C---:B---3--:R-:W-:Y:S01]  /*4710*/  @!P1 IMAD.HI.U32 R8, R11.reuse, R8, RZ ;  /* 0x000000080b089227 */ /* 0x048fe200078e00ff */
[----:B--2---:R-:W-:Y:S02]  /*4720*/  @!P1 ISETP.NE.AND P0, PT, R12, 0x1, PT ;  /* 0x000000010c00980c */ /* 0x004fe40003f05270 */
[----:B-1----:R-:W-:Y:S01]  /*4730*/  @!P1 ISETP.NE.AND P2, PT, R2, 0x1, PT ;  /* 0x000000010200980c */ /* 0x002fe20003f45270 */
[----:B------:R-:W-:Y:S01]  /*4740*/  SYNCS.ARRIVE.TRANS64.RED.A1T0 RZ, [UR8], RZ ;  /* 0x000000ffffff79a7 */ /* 0x000fe20008100408 */
[C---:B------:R-:W-:Y:S01]  /*4750*/  @!P1 IMAD.HI.U32 R13, R10.reuse, R13, RZ ;  /* 0x0000000d0a0d9227 */ /* 0x040fe200078e00ff */
[----:B------:R-:W-:Y:S04]  /*4760*/  @!P1 SHF.R.U32.HI R8, RZ, R9, R8 ;  /* 0x00000009ff089219 */ /* 0x000fe80000011608 */
[----:B------:R-:W-:Y:S01]  /*4770*/  @!P1 SEL R8, R11, R8, !P2 ;  /* 0x000000080b089207 */ /* 0x000fe20005000000 */
[----:B------:R-:W1:Y:S01]  /*4780*/  SYNCS.PHASECHK.TRANS64.TRYWAIT P5, [UR7+0x98], R14 ;  /* 0x0000980eff0075a7 */ /* 0x000e6200080a1107 */
[----:B-----5:R-:W2:Y:S02]  /*4790*/  @!P1 LDC R0, c[0x0][0xb20] ;  /* 0x0002c800ff009b82 */ /* 0x020ea40000000800 */
[----:B--2---:R-:W-:Y:S04]  /*47a0*/  @!P1 SHF.R.U32.HI R0, RZ, R0, R13 ;  /* 0x00000000ff009219 */ /* 0x004fe8000001160d */
[----:B------:R-:W-:Y:S05]  /*47b0*/  @!P1 SEL R9, R10, R0, !P0 ;  /* 0x000000000a099207 */ /* 0x000fea0004000000 */
[----:B------:R-:W-:Y:S02]  /*47c0*/  @!P1 IMAD.IADD R0, R9, 0x1, -R8 ;  /* 0x0000000109009824 */ /* 0x000fe400078e0a08 */
[----:B------:R-:W-:Y:S02]  /*47d0*/  @!P1 IMAD.IADD R8, R8, 0x1, -R9 ;  /* 0x0000000108089824 */ /* 0x000fe400078e0a09 */
[----:B------:R-:W-:Y:S02]  /*47e0*/  @!P1 IMAD R11, R0, R2, R11 ;  /* 0x00000002000b9224 */ /* 0x000fe400078e020b */
[----:B------:R-:W-:Y:S01]  /*47f0*/  @!P1 IMAD R10, R8, R12, R10 ;  /* 0x0000000c080a9224 */ /* 0x000fe200078e020a */
[----:B-1----:R-:W-:Y:S06]  /*4800*/  @!P5 BRA `(.L_x_79) ;  /* 0x0000004c00b8d947 */ /* 0x002fec0003800000 */
.L_x_173:
[----:B------:R-:W-:Y:S01]  /*4810*/  @!P4 IADD3 R2, P0, PT, R30, 0x580, RZ ;  /* 0x000005801e02c810 */ /* 0x000fe20007f1e0ff */
[----:B------:R-:W-:Y:S01]  /*4820*/  VOTEU.ALL UP1, P4 ;  /* 0x0000000000ff7886 */ /* 0x000fe20002020000 */
[----:B------:R-:W-:Y:S01]  /*4830*/  UMOV UR18, 0x0 ;  /* 0x0000000000127882 */ /* 0x000fe20000000000 */
[----:B------:R-:W-:Y:S01]  /*4840*/  UMOV UR19, 0x10000000 ;  /* 0x1000000000137882 */ /* 0x000fe20000000000 */
[----:B------:R-:W-:Y:S01]  /*4850*/  @!P4 R2UR UR9, R2 ;  /* 0x000000000209c2ca */ /* 0x000fe200000e0000 */
[----:B-1----:R-:W-:Y:S01]  /*4860*/  @!P4 IMAD.X R0, RZ, RZ, R31, P0 ;  /* 0x000000ffff00c224 */ /* 0x002fe200000e061f */
[----:B------:R-:W-:Y:S01]  /*4870*/  @!UP1 UIADD3 UR10, UPT, UPT, UR34, 0x60, URZ ;  /* 0x00000060220a9890 */ /* 0x000fe2000fffe0ff */
[----:B------:R-:W-:Y:S01]  /*4880*/  ISETP.NE.AND P0, PT, R28, 0x2, PT ;  /* 0x000000021c00780c */ /* 0x000fe20003f05270 */
[----:B------:R-:W-:Y:S01]  /*4890*/  UMOV UR11, UR35 ;  /* 0x00000023000b7c82 */ /* 0x000fe20008000000 */
[----:B------:R-:W-:Y:S01]  /*48a0*/  UMOV UR12, UR36 ;  /* 0x00000024000c7c82 */ /* 0x000fe20008000000 */
[----:B------:R-:W-:Y:S01]  /*48b0*/  @!P4 R2UR UR8, R0 ;  /* 0x000000000008c2ca */ /* 0x000fe200000e0000 */
[----:B------:R-:W-:Y:S01]  /*48c0*/  IMAD.IADD R14, R10, 0x1, R86 ;  /* 0x000000010a0e7824 */ /* 0x000fe200078e0256 */
[----:B------:R-:W-:Y:S01]  /*48d0*/  @P3 R2UR UR36, R26 ;  /* 0x000000001a2432ca */ /* 0x000fe200000e0000 */
[----:B------:R-:W-:Y:S01]  /*48e0*/  IMAD.IADD R15, R11, 0x1, R87 ;  /* 0x000000010b0f7824 */ /* 0x000fe200078e0257 */
[----:B------:R-:W-:Y:S02]  /*48f0*/  SEL R0, RZ, 0x1, P0 ;  /* 0x00000001ff007807 */ /* 0x000fe40000000000 */
[----:B------:R-:W-:Y:S01]  /*4900*/  LOP3.LUT R29, R29, 0x1, RZ, 0x3c, !PT ;  /* 0x000000011d1d7812 */ /* 0x000fe200078e3cff */
[----:B------:R-:W-:Y:S01]  /*4910*/  IMAD.U32 R8, RZ, RZ, UR9 ;  /* 0x00000009ff087e24 */ /* 0x000fe2000f8e00ff */
[----:B------:R-:W-:Y:S01]  /*4920*/  @!UP1 UIADD3 UR9, UPT, UPT, UR7, 0x78, URZ ;  /* 0x0000007807099890 */ /* 0x000fe2000fffe0ff */
[----:B------:R-:W-:Y:S02]  /*4930*/  LOP3.LUT R27, R27, R0, RZ, 0x3c, !PT ;  /* 0x000000001b1b7212 */ /* 0x000fe400078e3cff */
[----:B------:R-:W-:Y:S02]  /*4940*/  SEL R28, R28, RZ, P0 ;  /* 0x000000ff1c1c7207 */ /* 0x000fe40000000000 */
[----:B------:R-:W-:Y:S01]  /*4950*/  IMAD.U32 R9, RZ, RZ, UR8 ;  /* 0x00000008ff097e24 */ /* 0x000fe2000f8e00ff */
[----:B------:R-:W-:Y:S01]  /*4960*/  @!P4 R2UR UR14, R8 ;  /* 0x00000000080ec2ca */ /* 0x000fe200000e0000 */
[----:B------:R-:W-:Y:S01]  /*4970*/  @!UP1 UIADD3 UR8, UPT, UPT, UR7, 0x6200, URZ ;  /* 0x0000620007089890 */ /* 0x000fe2000fffe0ff */
[----:B------:R-:W-:Y:S02]  /*4980*/  VOTEU.ALL UP1, P4 ;  /* 0x0000000000ff7886 */ /* 0x000fe40002020000 */
[----:B------:R-:W-:Y:S11]  /*4990*/  @!P4 R2UR UR15, R9 ;  /* 0x00000000090fc2ca */ /* 0x000ff600000e0000 */
[----:B------:R-:W-:Y:S02]  /*49a0*/  @!UPT UIADD3 URZ, UPT, UPT, URZ, URZ, URZ ;  /* 0x000000fffffff290 */ /* 0x000fe4000fffe0ff */
[----:B------:R2:W-:Y:S01]  /*49b0*/  @!UP1 UTMALDG.3D [UR8], [UR14], desc[UR18] ;  /* 0x000012080e0095b4 */ /* 0x0005e20008011000 */
[----:B------:R2:W-:Y:S01]  /*49c0*/  @!P4 SYNCS.ARRIVE.TRANS64.RED.A0TR RZ, [UR7+0x78], R25 ;  /* 0x00007819ffffc9a7 */ /* 0x0005e20008300407 */
[----:B------:R-:W-:Y:S01]  /*49d0*/  UPLOP3.LUT UP1, UPT, UPT, UPT, UPT, 0x80, 0x8 ;  /* 0x000000000008789c */ /* 0x000fe20003f2f070 */
[----:B------:R-:W-:Y:S01]  /*49e0*/  SYNCS.ARRIVE.TRANS64.RED.A1T0 RZ, [UR13], RZ ;  /* 0x000000ffffff79a7 */ /* 0x000fe2000810040d */
[----:B------:R-:W-:Y:S09]  /*49f0*/  @P3 BRA `(.L_x_80) ;  /* 0xfffffff000a03947 */ /* 0x000ff2000383ffff */
[----:B------:R-:W-:-:S04]  /*4a00*/  SHF.L.U32 R2, R29, 0x1f, RZ ;  /* 0x0000001f1d027819 */ /* 0x000fc800000006ff */
[----:B------:R-:W1:Y:S02]  /*4a10*/  SYNCS.PHASECHK.TRANS64.TRYWAIT P0, [UR7+0x80], R2 ;  /* 0x00008002ff0075a7 */ /* 0x000e640008001107 */
[----:B-1----:R-:W-:Y:S05]  /*4a20*/  @!P0 BRA `(.L_x_81) ;  /* 0x0000004c00488947 */ /* 0x002fea0003800000 */
.L_x_175:
[----:B------:R-:W3:Y:S02]  /*4a30*/  SYNCS.PHASECHK.TRANS64.TRYWAIT P0, [UR7+0x88], R2 ;  /* 0x00008802ff0075a7 */ /* 0x000ee40008001107 */
[----:B---3--:R-:W-:Y:S05]  /*4a40*/  @!P0 BRA `(.L_x_82) ;  /* 0x0000004c00588947 */ /* 0x008fea0003800000 */
.L_x_177:
[----:B------:R-:W3:Y:S02]  /*4a50*/  SYNCS.PHASECHK.TRANS64.TRYWAIT P0, [UR7+0x90], R2 ;  /* 0x00009002ff0075a7 */ /* 0x000ee40008001107 */
[----:B---3--:R-:W-:Y:S05]  /*4a60*/  @!P0 BRA `(.L_x_83) ;  /* 0x0000004c00688947 */ /* 0x008fea0003800000 */
.L_x_179:
[----:B-1----:R-:W-:-:S07]  /*4a70*/  MOV R0, UR7 ;  /* 0x0000000700007c02 */ /* 0x002fce0008000f00 */
.L_x_84:
[----:B-1----:R-:W-:-:S04]  /*4a80*/  SHF.L.U32 R2, R29, 0x1f, RZ ;  /* 0x0000001f1d027819 */ /* 0x002fc800000006ff */
[----:B------:R1:W3:Y:S03]  /*4a90*/  SYNCS.PHASECHK.TRANS64.TRYWAIT P0, [R0+URZ+0x98], R2 ;  /* 0x00009802000075a7 */ /* 0x0002e600080011ff */
[----:B---3--:R-:W-:Y:S05]  /*4aa0*/  @!P0 NANOSLEEP.SYNCS 0x989680 ;  /* 0x009896800000895d */ /* 0x008fea0003900000 */
[----:B------:R-:W3:Y:S02]  /*4ab0*/  @!P0 SYNCS.PHASECHK.TRANS64 P0, [R0+URZ+0x98], R2 ;  /* 0x00009802000085a7 */ /* 0x000ee400080010ff */
[----:B--23--:R-:W-:Y:S05]  /*4ac0*/  @P0 EXIT ;  /* 0x000000000000094d */ /* 0x00cfea0003800000 */
[----:B------:R-:W-:Y:S05]  /*4ad0*/  BRA `(.L_x_84) ;  /* 0xfffffffc00e87947 */ /* 0x000fea000383ffff */
.L_x_69:
[----:B------:R-:W-:-:S06]  /*4ae0*/  UISETP.GE.AND UP1, UPT, UR8, 0x4, UPT ;  /* 0x000000040800788c */ /* 0x000fcc000bf26270 */
[----:B------:R-:W-:-:S13]  /*4af0*/  PLOP3.LUT P0, PT, PT, PT, UP1, 0x80, 0x8 ;  /* 0x000000000008781c */ /* 0x000fda0003f0f018 */
[----:B------:R-:W-:Y:S05]  /*4b00*/  @!P0 EXIT ;  /* 0x000000000000894d */ /* 0x000fea0003800000 */
[----:B------:R-:W-:Y:S01]  /*4b10*/  BAR.SYNC.DEFER_BLOCKING 0x6, 0xa0 ;  /* 0x0182800000007b1d */ /* 0x000fe20000010000 */
[C---:B------:R-:W-:Y:S01]  /*4b20*/  IMAD.SHL.U32 R2, R101.reuse, 0x20, RZ ;  /* 0x0000002065027824 */ /* 0x040fe200078e00ff */
[C---:B------:R-:W-:Y:S01]  /*4b30*/  SHF.L.U32 R46, R101.reuse, 0x10, RZ ;  /* 0x00000010652e7819 */ /* 0x040fe200000006ff */
[C---:B------:R-:W-:Y:S01]  /*4b40*/  IMAD.SHL.U32 R100, R101.reuse, 0x4, RZ ;  /* 0x0000000465647824 */ /* 0x040fe200078e00ff */
[C---:B------:R-:W-:Y:S01]  /*4b50*/  LOP3.LUT R102, R101.reuse, 0x60, RZ, 0xc0, !PT ;  /* 0x0000006065667812 */ /* 0x040fe200078ec0ff */
[----:B------:R-:W-:Y:S01]  /*4b60*/  HFMA2 R97, -RZ, RZ, 0, 5.9604644775390625e-08 ;  /* 0x00000001ff617431 */ /* 0x000fe200000001ff */
[----:B------:R-:W-:Y:S02]  /*4b70*/  UMOV UR48, 0x400 ;  /* 0x0000040000307882 */ /* 0x000fe40000000000 */
[----:B------:R-:W1:Y:S01]  /*4b80*/  LDC R91, c[0x0][0x370] ;  /* 0x0000dc00ff5b7b82 */ /* 0x000e620000000800 */
[----:B------:R-:W-:Y:S01]  /*4b90*/  ULEA UR48, UR37, UR48, 0x18 ;  /* 0x0000003025307291 */ /* 0x000fe2000f8ec0ff */
[----:B------:R-:W-:Y:S01]  /*4ba0*/  LOP3.LUT R3, R2, 0xc0, RZ, 0xc0, !PT ;  /* 0x000000c002037812 */ /* 0x000fe200078ec0ff */
[----:B------:R-:W-:Y:S01]  /*4bb0*/  HFMA2 R95, -RZ, RZ, 0, 0 ;  /* 0x00000000ff5f7431 */ /* 0x000fe200000001ff */
[----:B------:R-:W-:Y:S01]  /*4bc0*/  LOP3.LUT R99, R101, 0x2, RZ, 0xc0, !PT ;  /* 0x0000000265637812 */ /* 0x000fe200078ec0ff */
[----:B------:R-:W-:Y:S01]  /*4bd0*/  UIADD3 UR4, UPT, UPT, UR48, 0x200, URZ ;  /* 0x0000020030047890 */ /* 0x000fe2000fffe0ff */
[----:B------:R-:W-:Y:S01]  /*4be0*/  LOP3.LUT R100, R3, 0x18, R100, 0xf8, !PT ;  /* 0x0000001803647812 */ /* 0x000fe200078ef864 */
[----:B------:R-:W-:Y:S01]  /*4bf0*/  IMAD.MOV.U32 R45, RZ, RZ, RZ ;  /* 0x000000ffff2d7224 */ /* 0x000fe200078e00ff */
[----:B------:R-:W2:Y:S01]  /*4c00*/  LDC R42, c[0x0][0xb0c] ;  /* 0x0002c300ff2a7b82 */ /* 0x000ea20000000800 */
[----:B------:R-:W-:Y:S01]  /*4c10*/  LOP3.LUT R46, R46, 0x600000, RZ, 0xc0, !PT ;  /* 0x006000002e2e7812 */ /* 0x000fe200078ec0ff */
[----:B------:R-:W-:Y:S01]  /*4c20*/  IMAD.MOV.U32 R105, RZ, RZ, RZ ;  /* 0x000000ffff697224 */ /* 0x000fe200078e00ff */
[----:B------:R-:W-:Y:S01]  /*4c30*/  LOP3.LUT R100, R100, 0xf20, R2, 0xf8, !PT ;  /* 0x00000f2064647812 */ /* 0x000fe200078ef802 */
[----:B------:R-:W-:Y:S01]  /*4c40*/  IMAD.U32 R93, RZ, RZ, UR4 ;  /* 0x00000004ff5d7e24 */ /* 0x000fe2000f8e00ff */
[----:B------:R-:W-:Y:S01]  /*4c50*/  LOP3.LUT R101, R101, 0x4, RZ, 0xc0, !PT ;  /* 0x0000000465657812 */ /* 0x000fe200078ec0ff */
[----:B------:R-:W4:Y:S01]  /*4c60*/  LDCU.64 UR52, c[0x0][0x348] ;  /* 0x00006900ff3477ac */ /* 0x000f220008000a00 */
[----:B------:R-:W-:Y:S01]  /*4c70*/  MOV R96, RZ ;  /* 0x000000ff00607202 */ /* 0x000fe20000000f00 */
[----:B------:R-:W1:Y:S01]  /*4c80*/  LDC R89, c[0x0][0xb20] ;  /* 0x0002c800ff597b82 */ /* 0x000e620000000800 */
[----:B------:R-:W3:Y:S01]  /*4c90*/  LDS R0, [UR48+0x160] ;  /* 0x00016030ff007984 */ /* 0x000ee20008000800 */
[----:B------:R-:W-:Y:S01]  /*4ca0*/  IMAD R100, R100, 0x2, R93 ;  /* 0x0000000264647824 */ /* 0x000fe200078e025d */
[----:B------:R-:W1:Y:S03]  /*4cb0*/  LDCU.64 UR38, c[0x0][0x888] ;  /* 0x00011100ff2677ac */ /* 0x000e660008000a00 */
[--C-:B------:R-:W-:Y:S01]  /*4cc0*/  IMAD R99, R99, -0x10, R100.reuse ;  /* 0xfffffff063637824 */ /* 0x100fe200078e0264 */
[----:B------:R-:W1:Y:S01]  /*4cd0*/  LDCU.64 UR44, c[0x0][0x890] ;  /* 0x00011200ff2c77ac */ /* 0x000e620008000a00 */
[----:B------:R-:W1:Y:S01]  /*4ce0*/  LDC R41, c[0x0][0xb30] ;  /* 0x0002cc00ff297b82 */ /* 0x000e620000000800 */
[----:B------:R-:W-:Y:S01]  /*4cf0*/  IMAD R98, R101, -0x10, R100 ;  /* 0xfffffff065627824 */ /* 0x000fe200078e0264 */
[----:B------:R-:W-:Y:S01]  /*4d00*/  UMOV UR49, URZ ;  /* 0x000000ff00317c82 */ /* 0x000fe20008000000 */
[----:B------:R-:W-:-:S05]  /*4d10*/  UMOV UR51, URZ ;  /* 0x000000ff00337c82 */ /* 0x000fca0008000000 */
[----:B------:R-:W1:Y:S08]  /*4d20*/  LDC.64 R84, c[0x0][0xb10] ;  /* 0x0002c400ff547b82 */ /* 0x000e700000000a00 */
[----:B------:R-:W1:Y:S08]  /*4d30*/  LDC.64 R38, c[0x0][0xb18] ;  /* 0x0002c600ff267b82 */ /* 0x000e700000000a00 */
[----:B------:R-:W1:Y:S08]  /*4d40*/  LDC.64 R36, c[0x0][0xb28] ;  /* 0x0002ca00ff247b82 */ /* 0x000e700000000a00 */
[----:B------:R-:W1:Y:S01]  /*4d50*/  LDC.64 R82, c[0x0][0x8b0] ;  /* 0x00022c00ff527b82 */ /* 0x000e620000000a00 */
[----:B---3--:R-:W-:-:S07]  /*4d60*/  IMAD.IADD R46, R0, 0x1, R46 ;  /* 0x00000001002e7824 */ /* 0x008fce00078e022e */
[----:B------:R-:W3:Y:S08]  /*4d70*/  LDC.64 R80, c[0x0][0x8a8] ;  /* 0x00022a00ff507b82 */ /* 0x000ef00000000a00 */
[----:B--2-4-:R-:W1:Y:S02]  /*4d80*/  LDC R90, c[0x0][0x374] ;  /* 0x0000dd00ff5a7b82 */ /* 0x014e640000000800 */
.L_x_128:
[----:B------:R-:W-:Y:S02]  /*4d90*/  LEA R0, R105, UR48, 0x3 ;  /* 0x0000003069007c11 */ /* 0x000fe4000f8e18ff */
[----:B------:R-:W-:Y:S02]  /*4da0*/  SHF.L.U32 R2, R95, 0x1f, RZ ;  /* 0x0000001f5f027819 */ /* 0x000fe400000006ff */
[----:B-1----:R-:W-:Y:S02]  /*4db0*/  LEA R16, R105, UR48, 0x4 ;  /* 0x0000003069107c11 */ /* 0x002fe4000f8e20ff */
[----:B------:R-:W2:Y:S02]  /*4dc0*/  SYNCS.PHASECHK.TRANS64.TRYWAIT P0, [R0+URZ+0xb0], R2 ;  /* 0x0000b002000075a7 */ /* 0x000ea400080011ff */
[----:B--23--:R-:W-:Y:S05]  /*4dd0*/  @!P0 BRA `(.L_x_85) ;  /* 0x0000004800a48947 */ /* 0x00cfea0003800000 */
.L_x_180:
[----:B------:R-:W4:Y:S01]  /*4de0*/  LDC.64 R10, c[0x0][0xb10] ;  /* 0x0002c400ff0a7b82 */ /* 0x000f220000000a00 */
[----:B------:R-:W3:Y:S01]  /*4df0*/  LDS.128 R16, [R16+0x140] ;  /* 0x0001400010107984 */ /* 0x000ee20000000c00 */
[----:B-1----:R-:W-:Y:S01]  /*4e00*/  ISETP.NE.AND P1, PT, R41, 0x1, PT ;  /* 0x000000012900780c */ /* 0x002fe20003f25270 */
[----:B--2---:R-:W-:Y:S01]  /*4e10*/  VIADD R0, R0, 0xc0 ;  /* 0x000000c000007836 */ /* 0x004fe20000000000 */
[----:B------:R-:W-:Y:S04]  /*4e20*/  ISETP.GE.AND P0, PT, R40, 0x1, PT ;  /* 0x000000012800780c */ /* 0x000fe80003f06270 */
[----:B------:R-:W1:Y:S01]  /*4e30*/  LDC.64 R8, c[0x0][0xb18] ;  /* 0x0002c600ff087b82 */ /* 0x000e620000000a00 */
[----:B------:R-:W-:Y:S01]  /*4e40*/  PRMT R0, RZ, 0x654, R0 ;  /* 0x00000654ff007816 */ /* 0x000fe20000000000 */
[----:B------:R-:W-:Y:S01]  /*4e50*/  @!PT LDS RZ, [RZ] ;  /* 0x00000000fffff984 */ /* 0x000fe20000000800 */
[----:B------:R-:W-:Y:S01]  /*4e60*/  @!PT LDS RZ, [RZ] ;  /* 0x00000000fffff984 */ /* 0x000fe20000000800 */
[----:B------:R-:W-:Y:S01]  /*4e70*/  @!PT LDS RZ, [RZ] ;  /* 0x00000000fffff984 */ /* 0x000fe20000000800 */
[----:B------:R-:W-:Y:S01]  /*4e80*/  @!PT LDS RZ, [RZ] ;  /* 0x00000000fffff984 */ /* 0x000fe20000000800 */
[----:B------:R2:W-:Y:S06]  /*4e90*/  MEMBAR.ALL.CTA ;  /* 0x0000000000007992 */ /* 0x0005ec0000008000 */
[----:B--2---:R-:W2:Y:S01]  /*4ea0*/  FENCE.VIEW.ASYNC.S ;  /* 0x00000000000073c6 */ /* 0x004ea20000000000 */
[----:B------:R-:W1:Y:S08]  /*4eb0*/  @!P1 LDC R12, c[0x0][0xb20] ;  /* 0x0002c800ff0c9b82 */ /* 0x000e700000000800 */
[----:B------:R-:W1:Y:S01]  /*4ec0*/  @!P1 LDC R7, c[0x0][0xb0c] ;  /* 0x0002c300ff079b82 */ /* 0x000e620000000800 */
[----:B--2---:R2:W-:Y:S01]  /*4ed0*/  SYNCS.ARRIVE.TRANS64.RED.A1T0 RZ, [R0+URZ], RZ ;  /* 0x000000ff00ff79a7 */ /* 0x0045e200081004ff */
[----:B---3--:R-:W-:Y:S04]  /*4ee0*/  LOP3.LUT P4, RZ, R18, 0x1, RZ, 0xc0, !PT ;  /* 0x0000000112ff7812 */ /* 0x008fe8000788c0ff */
[----:B------:R-:W-:Y:S09]  /*4ef0*/  P2R R103, PR, RZ, 0x10 ;  /* 0x00000010ff677803 */ /* 0x000ff20000000000 */
[----:B------:R-:W-:Y:S02]  /*4f00*/  @P4 MOV R44, R16 ;  /* 0x00000010002c4202 */ /* 0x000fe40000000f00 */
[----:B------:R-:W-:Y:S01]  /*4f10*/  @P4 LOP3.LUT R43, R17, 0xffff, RZ, 0xc0, !PT ;  /* 0x0000ffff112b4812 */ /* 0x000fe200078ec0ff */
[----:B--2-4-:R-:W-:Y:S06]  /*4f20*/  @!P0 BRA `(.L_x_86) ;  /* 0x0000000000a48947 */ /* 0x014fec0003800000 */
[----:B------:R-:W-:Y:S01]  /*4f30*/  IMAD.HI.U32 R0, R90, R39, RZ ;  /* 0x000000275a007227 */ /* 0x000fe200078e00ff */
[----:B------:R-:W-:Y:S02]  /*4f40*/  ISETP.NE.AND P0, PT, R38, 0x1, PT ;  /* 0x000000012600780c */ /* 0x000fe40003f05270 */
[----:B------:R-:W-:Y:S01]  /*4f50*/  ISETP.NE.AND P2, PT, R40, 0x1, PT ;  /* 0x000000012800780c */ /* 0x000fe20003f45270 */
[----:B------:R-:W-:Y:S01]  /*4f60*/  IMAD.HI.U32 R4, R91, R84, RZ ;  /* 0x000000545b047227 */ /* 0x000fe200078e00ff */
[----:B------:R-:W-:Y:S02]  /*4f70*/  SHF.R.U32.HI R0, RZ, R89, R0 ;  /* 0x00000059ff007219 */ /* 0x000fe40000011600 */
[----:B------:R-:W-:Y:S01]  /*4f80*/  ISETP.NE.AND P3, PT, R42, 0x1, PT ;  /* 0x000000012a00780c */ /* 0x000fe20003f65270 */
[----:B------:R-:W-:Y:S01]  /*4f90*/  IMAD.HI.U32 R6, R43, R39, RZ ;  /* 0x000000272b067227 */ /* 0x000fe200078e00ff */
[-C--:B------:R-:W-:Y:S02]  /*4fa0*/  SHF.R.U32.HI R4, RZ, R85.reuse, R4 ;  /* 0x00000055ff047219 */ /* 0x080fe40000011604 */
[----:B------:R-:W-:Y:S01]  /*4fb0*/  SEL R0, R90, R0, !P0 ;  /* 0x000000005a007207 */ /* 0x000fe20004000000 */
[----:B------:R-:W-:Y:S01]  /*4fc0*/  IMAD.HI.U32 R5, R44, R84, RZ ;  /* 0x000000542c057227 */ /* 0x000fe200078e00ff */
[----:B------:R-:W-:Y:S03]  /*4fd0*/  SEL R4, R91, R4, !P3 ;  /* 0x000000045b047207 */ /* 0x000fe60005800000 */
[-C--:B------:R-:W-:Y:S01]  /*4fe0*/  IMAD.HI.U32 R3, R0, R36.reuse, RZ ;  /* 0x0000002400037227 */ /* 0x080fe200078e00ff */
[----:B------:R-:W-:Y:S03]  /*4ff0*/  SHF.R.U32.HI R5, RZ, R85, R5 ;  /* 0x00000055ff057219 */ /* 0x000fe60000011605 */
[----:B------:R-:W-:Y:S01]  /*5000*/  IMAD.HI.U32 R2, R4, R36, RZ ;  /* 0x0000002404027227 */ /* 0x000fe200078e00ff */
[----:B------:R-:W-:Y:S02]  /*5010*/  @P2 SHF.R.U32.HI R0, RZ, R37, R3 ;  /* 0x00000025ff002219 */ /* 0x000fe40000011603 */
[----:B------:R-:W-:Y:S02]  /*5020*/  SHF.R.U32.HI R3, RZ, R89, R6 ;  /* 0x00000059ff037219 */ /* 0x000fe40000011606 */
[----:B------:R-:W-:Y:S01]  /*5030*/  @P2 SHF.R.U32.HI R4, RZ, R37, R2 ;  /* 0x00000025ff042219 */ /* 0x000fe20000011602 */
[----:B------:R-:W-:Y:S01]  /*5040*/  IMAD R0, R40, R0, RZ ;  /* 0x0000000028007224 */ /* 0x000fe200078e02ff */
[----:B------:R-:W-:Y:S02]  /*5050*/  SEL R3, R43, R3, !P0 ;  /* 0x000000032b037207 */ /* 0x000fe40004000000 */
[----:B------:R-:W-:Y:S01]  /*5060*/  SEL R2, R44, R5, !P3 ;  /* 0x000000052c027207 */ /* 0x000fe20005800000 */
[----:B------:R-:W-:Y:S01]  /*5070*/  IMAD R5, R40, R4, RZ ;  /* 0x0000000428057224 */ /* 0x000fe200078e02ff */
[C---:B------:R-:W-:Y:S01]  /*5080*/  ISETP.GE.AND P0, PT, R3.reuse, R0, PT ;  /* 0x000000000300720c */ /* 0x040fe20003f06270 */
[C---:B------:R-:W-:Y:S03]  /*5090*/  IMAD.HI.U32 R0, R3.reuse, R36, RZ ;  /* 0x0000002403007227 */ /* 0x040fe600078e00ff */
[C---:B------:R-:W-:Y:S02]  /*50a0*/  ISETP.GE.OR P0, PT, R2.reuse, R5, P0 ;  /* 0x000000050200720c */ /* 0x040fe40000706670 */
[----:B------:R-:W-:Y:S04]  /*50b0*/  SHF.R.U32.HI R0, RZ, R37, R0 ;  /* 0x00000025ff007219 */ /* 0x000fe80000011600 */
[C---:B------:R-:W-:Y:S05]  /*50c0*/  SEL R6, R3.reuse, R0, !P2 ;  /* 0x0000000003067207 */ /* 0x040fea0005000000 */
        /* <DEDUP_REMOVED lines=14> */
[----:B------:R-:W-:Y:S07]  /*51b0*/  IMAD R43, R3, R38, R43 ;  /* 0x00000026032b7224 */ /* 0x000fee00078e022b */
.L_x_86:
[----:B-1----:R-:W-:Y:S01]  /*51c0*/  @!P1 ISETP.NE.AND P0, PT, R8, 0x1, PT ;  /* 0x000000010800980c */ /* 0x002fe20003f05270 */
[----:B------:R-:W-:Y:S01]  /*51d0*/  @!P1 IMAD.HI.U32 R2, R43, R9, RZ ;  /* 0x000000092b029227 */ /* 0x000fe200078e00ff */
[----:B------:R-:W-:Y:S01]  /*51e0*/  R2UR UR42, R15 ;  /* 0x000000000f2a72ca */ /* 0x000fe200000e0000 */
[----:B------:R-:W-:Y:S01]  /*51f0*/  BSSY.RECONVERGENT B6, `(.L_x_87) ;  /* 0x0000031000067945 */ /* 0x000fe20003800200 */
[----:B------:R-:W-:Y:S01]  /*5200*/  R2UR UR41, R14 ;  /* 0x000000000e2972ca */ /* 0x000fe200000e0000 */
[C---:B------:R-:W-:Y:S01]  /*5210*/  @!P1 IMAD.HI.U32 R0, R44.reuse, R10, RZ ;  /* 0x0000000a2c009227 */ /* 0x040fe200078e00ff */
[----:B------:R-:W-:Y:S02]  /*5220*/  @!P1 SHF.R.U32.HI R2, RZ, R12, R2 ;  /* 0x0000000cff029219 */ /* 0x000fe40000011602 */
[----:B------:R-:W-:Y:S01]  /*5230*/  @!P1 ISETP.NE.AND P2, PT, R7, 0x1, PT ;  /* 0x000000010700980c */ /* 0x000fe20003f45270 */
[----:B------:R-:W-:Y:S01]  /*5240*/  VIADD R105, R105, 0x1 ;  /* 0x0000000169697836 */ /* 0x000fe20000000000 */
[----:B------:R-:W-:Y:S02]  /*5250*/  @!P1 SEL R2, R43, R2, !P0 ;  /* 0x000000022b029207 */ /* 0x000fe40004000000 */
[----:B------:R-:W-:Y:S02]  /*5260*/  @!P1 SHF.R.U32.HI R0, RZ, R11, R0 ;  /* 0x0000000bff009219 */ /* 0x000fe40000011600 */
[----:B------:R-:W-:Y:S01]  /*5270*/  LOP3.LUT P0, RZ, R93, 0x1b0, RZ, 0xc0, !PT ;  /* 0x000001b05dff7812 */ /* 0x000fe2000780c0ff */
[----:B------:R-:W-:Y:S01]  /*5280*/  USHF.L.U32 UR42, UR42, 0x7, URZ ;  /* 0x000000072a2a7899 */ /* 0x000fe200080006ff */
[----:B------:R-:W-:Y:S01]  /*5290*/  @!P1 SEL R3, R44, R0, !P2 ;  /* 0x000000002c039207 */ /* 0x000fe20005000000 */
[----:B------:R-:W-:Y:S01]  /*52a0*/  USHF.L.U32 UR41, UR41, 0x7, URZ ;  /* 0x0000000729297899 */ /* 0x000fe200080006ff */
[----:B------:R-:W-:Y:S03]  /*52b0*/  @P4 SHF.R.U32.HI R94, RZ, 0x10, R17 ;  /* 0x00000010ff5e4819 */ /* 0x000fe60000011611 */
[----:B------:R-:W-:Y:S02]  /*52c0*/  @!P1 IMAD.IADD R0, R2, 0x1, -R3 ;  /* 0x0000000102009824 */ /* 0x000fe400078e0a03 */
[----:B------:R-:W-:Y:S02]  /*52d0*/  @!P1 IMAD.IADD R2, R3, 0x1, -R2 ;  /* 0x0000000103029824 */ /* 0x000fe400078e0a02 */
[----:B------:R-:W-:Y:S02]  /*52e0*/  @!P1 IMAD R44, R0, R7, R44 ;  /* 0x00000007002c9224 */ /* 0x000fe400078e022c */
[----:B------:R-:W-:Y:S01]  /*52f0*/  @!P1 IMAD R43, R2, R8, R43 ;  /* 0x00000008022b9224 */ /* 0x000fe200078e022b */
[----:B------:R-:W-:Y:S06]  /*5300*/  @!P0 BRA `(.L_x_88) ;  /* 0x00000000007c8947 */ /* 0x000fec0003800000 */
[----:B------:R-:W1:Y:S01]  /*5310*/  LDCU.64 UR8, c[0x4][0x80] ;  /* 0x01001000ff0877ac */ /* 0x000e620008000a00 */
[----:B------:R-:W-:Y:S01]  /*5320*/  MOV R2, 0x0 ;  /* 0x0000000000027802 */ /* 0x000fe20000000f00 */
[----:B------:R-:W-:Y:S02]  /*5330*/  HFMA2 R12, -RZ, RZ, 0, 5.9604644775390625e-08 ;  /* 0x00000001ff0c7431 */ /* 0x000fe400000001ff */
[----:B------:R-:W-:Y:S01]  /*5340*/  IMAD.MOV.U32 R8, RZ, RZ, 0x70 ;  /* 0x00000070ff087424 */ /* 0x000fe200078e00ff */
[----:B------:R2:W3:Y:S01]  /*5350*/  LDC.64 R14, c[0x4][R2] ;  /* 0x01000000020e7b82 */ /* 0x0004e20000000a00 */
[----:B------:R-:W4:Y:S01]  /*5360*/  LDCU.64 UR6, c[0x4][0x88] ;  /* 0x01001100ff0677ac */ /* 0x000f220008000a00 */
[----:B------:R-:W-:Y:S01]  /*5370*/  IMAD.MOV.U32 R13, RZ, RZ, RZ ;  /* 0x000000ffff0d7224 */ /* 0x000fe200078e00ff */
[----:B------:R-:W2:Y:S01]  /*5380*/  LDCU.64 UR4, c[0x4][0x8] ;  /* 0x01000100ff0477ac */ /* 0x000ea20008000a00 */
[----:B-1----:R-:W-:Y:S01]  /*5390*/  MOV R5, UR9 ;  /* 0x0000000900057c02 */ /* 0x002fe20008000f00 */
[----:B------:R-:W-:Y:S01]  /*53a0*/  IMAD.U32 R4, RZ, RZ, UR8 ;  /* 0x00000008ff047e24 */ /* 0x000fe2000f8e00ff */
[----:B----4-:R-:W-:Y:S01]  /*53b0*/  MOV R7, UR7 ;  /* 0x0000000700077c02 */ /* 0x010fe20008000f00 */
[----:B------:R-:W-:Y:S01]  /*53c0*/  IMAD.U32 R6, RZ, RZ, UR6 ;  /* 0x00000006ff067e24 */ /* 0x000fe2000f8e00ff */
[----:B--2---:R-:W-:Y:S01]  /*53d0*/  MOV R11, UR5 ;  /* 0x00000005000b7c02 */ /* 0x004fe20008000f00 */
[----:B------:R-:W-:Y:S02]  /*53e0*/  IMAD.U32 R10, RZ, RZ, UR4 ;  /* 0x00000004ff0a7e24 */ /* 0x000fe4000f8e00ff */
[----:B------:R-:W-:Y:S07]  /*53f0*/  LEPC R20, `(.L_x_89) ;  /* 0x000000001014794e */ /* 0x000fee0000000000 */
[----:B---3-5:R-:W-:Y:S05]  /*5400*/  CALL.ABS.NOINC R14 ;  /* 0x000000000e007343 */ /* 0x028fea0003c00000 */
.L_x_89:
[----:B------:R-:W1:Y:S01]  /*5410*/  LDCU.64 UR8, c[0x4][0x80] ;  /* 0x01001000ff0877ac */ /* 0x000e620008000a00 */
[----:B------:R-:W2:Y:S01]  /*5420*/  LDC.64 R2, c[0x4][R2] ;  /* 0x0100000002027b82 */ /* 0x000ea20000000a00 */
[----:B------:R-:W-:Y:S02]  /*5430*/  HFMA2 R12, -RZ, RZ, 0, 5.9604644775390625e-08 ;  /* 0x00000001ff0c7431 */ /* 0x000fe400000001ff */
[----:B------:R-:W-:Y:S02]  /*5440*/  IMAD.MOV.U32 R8, RZ, RZ, 0x70 ;  /* 0x00000070ff087424 */ /* 0x000fe400078e00ff */
[----:B------:R-:W-:Y:S01]  /*5450*/  IMAD.MOV.U32 R13, RZ, RZ, RZ ;  /* 0x000000ffff0d7224 */ /* 0x000fe200078e00ff */
[----:B------:R-:W3:Y:S01]  /*5460*/  LDCU.64 UR6, c[0x4][0x88] ;  /* 0x01001100ff0677ac */ /* 0x000ee20008000a00 */
[----:B------:R-:W4:Y:S01]  /*5470*/  LDCU.64 UR4, c[0x4][0x8] ;  /* 0x01000100ff0477ac */ /* 0x000f220008000a00 */
[----:B-1----:R-:W-:Y:S02]  /*5480*/  MOV R4, UR8 ;  /* 0x0000000800047c02 */ /* 0x002fe40008000f00 */
[----:B------:R-:W-:Y:S02]  /*5490*/  MOV R5, UR9 ;  /* 0x0000000900057c02 */ /* 0x000fe40008000f00 */
[----:B---3--:R-:W-:Y:S01]  /*54a0*/  MOV R7, UR7 ;  /* 0x0000000700077c02 */ /* 0x008fe20008000f00 */
[----:B------:R-:W-:Y:S01]  /*54b0*/  IMAD.U32 R6, RZ, RZ, UR6 ;  /* 0x00000006ff067e24 */ /* 0x000fe2000f8e00ff */
[----:B----4-:R-:W-:Y:S01]  /*54c0*/  MOV R11, UR5 ;  /* 0x00000005000b7c02 */ /* 0x010fe20008000f00 */
[----:B------:R-:W-:Y:S02]  /*54d0*/  IMAD.U32 R10, RZ, RZ, UR4 ;  /* 0x00000004ff0a7e24 */ /* 0x000fe4000f8e00ff */
[----:B------:R-:W-:Y:S07]  /*54e0*/  LEPC R20, `(.L_x_88) ;  /* 0x000000001014794e */ /* 0x000fee0000000000 */
[----:B--2---:R-:W-:Y:S05]  /*54f0*/  CALL.ABS.NOINC R2 ;  /* 0x0000000002007343 */ /* 0x004fea0003c00000 */
.L_x_88:
[----:B------:R-:W-:Y:S05]  /*5500*/  BSYNC.RECONVERGENT B6 ;  /* 0x0000000000067941 */ /* 0x000fea0003800200 */
.L_x_87:
[----:B------:R-:W-:Y:S01]  /*5510*/  ISETP.NE.U32.AND P4, PT, R82, RZ, PT ;  /* 0x000000ff5200720c */ /* 0x000fe20003f85070 */
[----:B------:R-:W-:Y:S01]  /*5520*/  UISETP.NE.AND UP2, UPT, UR50, URZ, UPT ;  /* 0x000000ff3200728c */ /* 0x000fe2000bf45270 */
[----:B------:R-:W-:Y:S01]  /*5530*/  ISETP.NE.U32.AND P2, PT, RZ, UR38, PT ;  /* 0x00000026ff007c0c */ /* 0x000fe2000bf45070 */
[----:B------:R-:W-:Y:S01]  /*5540*/  UISETP.NE.U32.AND UP1, UPT, UR44, URZ, UPT ;  /* 0x000000ff2c00728c */ /* 0x000fe2000bf25070 */
[----:B------:R-:W-:Y:S01]  /*5550*/  ISETP.NE.AND.EX P4, PT, R83, RZ, PT, P4 ;  /* 0x000000ff5300720c */ /* 0x000fe20003f85340 */
[----:B------:R-:W-:Y:S01]  /*5560*/  UPLOP3.LUT UP0, UPT, UPT, UPT, UPT, 0x40, 0x4 ;  /* 0x000000000004789c */ /* 0x000fe20003f0e870 */
[----:B------:R-:W-:Y:S01]  /*5570*/  ISETP.NE.AND.EX P2, PT, RZ, UR39, PT, P2 ;  /* 0x00000027ff007c0c */ /* 0x000fe2000bf45320 */
[----:B------:R-:W-:Y:S01]  /*5580*/  UISETP.NE.AND.EX UP1, UPT, UR45, URZ, UPT, UP1 ;  /* 0x000000ff2d00728c */ /* 0x000fe2000bf25310 */
[----:B------:R-:W-:Y:S04]  /*5590*/  PLOP3.LUT P1, PT, PT, PT, UP2, 0x80, 0x8 ;  /* 0x000000000008781c */ /* 0x000fe80003f2f028 */
[----:B------:R-:W-:Y:S06]  /*55a0*/  @UP2 UPLOP3.LUT UP0, UPT, UPT, UPT, UP1, 0x80, 0x8 ;  /* 0x000000000008289c */ /* 0x000fec0003f0f010 */
[----:B------:R-:W-:Y:S01]  /*55b0*/  PLOP3.LUT P0, PT, PT, PT, UP0, 0x80, 0x8 ;  /* 0x000000000008781c */ /* 0x000fe20003f0f008 */
[----:B------:R-:W-:Y:S01]  /*55c0*/  @!UPT UIADD3 URZ, UPT, UPT, URZ, URZ, URZ ;  /* 0x000000fffffff290 */ /* 0x000fe2000fffe0ff */
[----:B------:R-:W-:Y:S11]  /*55d0*/  BRA.U !UP1, `(.L_x_90) ;  /* 0x0000000109387547 */ /* 0x000ff6000b800000 */
[----:B------:R-:W-:Y:S01]  /*55e0*/  UISETP.NE.U32.AND UP0, UPT, UR38, URZ, UPT ;  /* 0x000000ff2600728c */ /* 0x000fe2000bf05070 */
[----:B------:R-:W-:Y:S02]  /*55f0*/  HFMA2 R0, -RZ, RZ, 0, 5.9604644775390625e-08 ;  /* 0x00000001ff007431 */ /* 0x000fe400000001ff */
[----:B------:R-:W-:Y:S01]  /*5600*/  IMAD.MOV.U32 R88, RZ, RZ, 0x1 ;  /* 0x00000001ff587424 */ /* 0x000fe200078e00ff */
[----:B------:R-:W-:Y:S06]  /*5610*/  UISETP.NE.AND.EX UP0, UPT, UR39, URZ, UPT, UP0 ;  /* 0x000000ff2700728c */ /* 0x000fec000bf05300 */
[----:B------:R-:W-:Y:S05]  /*5620*/  PLOP3.LUT P3, PT, PT, PT, UP0, 0x80, 0x8 ;  /* 0x000000000008781c */ /* 0x000fea0003f6f008 */
[----:B------:R-:W1:Y:S01]  /*5630*/  @UP0 LDCU.64 UR6, c[0x0][0x888] ;  /* 0x00011100ff0607ac */ /* 0x000e620008000a00 */
[----:B------:R-:W-:Y:S07]  /*5640*/  @UP0 UIMAD UR4, UR36, UR44, URZ ;  /* 0x0000002c240402a4 */ /* 0x000fee000f8e02ff */
[----:B------:R-:W-:Y:S01]  /*5650*/  @!P3 PRMT R88, R0, 0x7610, R88 ;  /* 0x000076100058b816 */ /* 0x000fe20000000058 */
[----:B-1----:R-:W-:Y:S03]  /*5660*/  @UP0 UIMAD.WIDE UR6, UR4, 0x4, UR6 ;  /* 0x00000004040608a5 */ /* 0x002fe6000f8e0206 */
[----:B------:R-:W1:Y:S03]  /*5670*/  @!UP0 LDCU UR4, c[0x0][0x880] ;  /* 0x00011000ff0487ac */ /* 0x000e660008000800 */
[----:B------:R-:W-:Y:S01]  /*5680*/  IMAD.U32 R2, RZ, RZ, UR6 ;  /* 0x00000006ff027e24 */ /* 0x000fe2000f8e00ff */
[----:B------:R-:W-:Y:S05]  /*5690*/  MOV R3, UR7 ;  /* 0x0000000700037c02 */ /* 0x000fea0008000f00 */
[----:B-----5:R2:W5:Y:S02]  /*56a0*/  @P3 LDG.E R49, desc[UR46][R2.64] ;  /* 0x0000002e02313981 */ /* 0x020564000c1e1900 */
[----:B-12---:R-:W-:Y:S02]  /*56b0*/  @!P3 IMAD.U32 R49, RZ, RZ, UR4 ;  /* 0x00000004ff31be24 */ /* 0x006fe4000f8e00ff */
.L_x_90:
[----:B------:R-:W-:Y:S05]  /*56c0*/  @!P4 BRA `(.L_x_91) ;  /* 0x000000000020c947 */ /* 0x000fea0003800000 */
[----:B------:R-:W-:Y:S04]  /*56d0*/  ISETP.NE.U32.AND P3, PT, R80, RZ, PT ;  /* 0x000000ff5000720c */ /* 0x000fe80003f65070 */
[----:B------:R-:W-:Y:S11]  /*56e0*/  ISETP.NE.AND.EX P3, PT, R81, RZ, PT, P3 ;  /* 0x000000ff5100720c */ /* 0x000ff60003f65330 */
[----:B------:R-:W-:Y:S02]  /*56f0*/  @!UPT UIADD3 URZ, UPT, UPT, URZ, URZ, URZ ;  /* 0x000000fffffff290 */ /* 0x000fe4000fffe0ff */
[----:B------:R-:W1:Y:S01]  /*5700*/  @P3 LDC.64 R2, c[0x0][0x8a8] ;  /* 0x00022a00ff023b82 */ /* 0x000e620000000a00 */
[----:B------:R-:W-:Y:S04]  /*5710*/  @P3 IMAD R0, R82, UR36, RZ ;  /* 0x0000002452003c24 */ /* 0x000fe8000f8e02ff */
[----:B-1----:R-:W-:Y:S05]  /*5720*/  @P3 IMAD.WIDE R2, R0, 0x4, R2 ;  /* 0x0000000400023825 */ /* 0x002fea00078e0202 */
[----:B-----5:R1:W5:Y:S02]  /*5730*/  @P3 LDG.E R47, desc[UR46][R2.64] ;  /* 0x0000002e022f3981 */ /* 0x020364000c1e1900 */
[----:B-1----:R-:W2:Y:S02]  /*5740*/  @!P3 LDC R47, c[0x0][0x8a0] ;  /* 0x00022800ff2fbb82 */ /* 0x002ea40000000800 */
.L_x_91:
[----:B-----5:R-:W-:Y:S01]  /*5750*/  FSETP.NEU.AND P3, PT, R49, RZ, PT ;  /* 0x000000ff3100720b */ /* 0x020fe20003f6d000 */
[----:B------:R-:W-:Y:S01]  /*5760*/  BSSY B1, `(.L_x_92) ;  /* 0x0000039000017945 */ /* 0x000fe20003800000 */
[----:B------:R-:W-:Y:S01]  /*5770*/  SEL R3, RZ, 0xffffffff, P2 ;  /* 0xffffffffff037807 */ /* 0x000fe20001000000 */
[----:B------:R-:W-:Y:S01]  /*5780*/  IMAD.MOV.U32 R66, RZ, RZ, 0x1 ;  /* 0x00000001ff427424 */ /* 0x000fe200078e00ff */
[----:B------:R-:W-:Y:S01]  /*5790*/  @P1 LOP3.LUT P2, RZ, R88, 0xff, RZ, 0xc0, !PT ;  /* 0x000000ff58ff1812 */ /* 0x000fe2000784c0ff */
[----:B------:R-:W-:Y:S01]  /*57a0*/  IMAD R48, R45, 0x80, R46 ;  /* 0x000000802d307824 */ /* 0x000fe200078e022e */
[----:B------:R-:W-:Y:S01]  /*57b0*/  @P1 SEL R0, RZ, 0xffffffff, P3 ;  /* 0xffffffffff001807 */ /* 0x000fe20001800000 */
[----:B------:R-:W-:Y:S01]  /*57c0*/  IMAD R106, R101, -0x10, R99 ;  /* 0xfffffff0656a7824 */ /* 0x000fe200078e0263 */
[----:B------:R-:W-:Y:S01]  /*57d0*/  LOP3.LUT R97, R97, 0x1, RZ, 0x3c, !PT ;  /* 0x0000000161617812 */ /* 0x000fe200078e3cff */
[----:B------:R-:W-:Y:S01]  /*57e0*/  IMAD.MOV.U32 R65, RZ, RZ, RZ ;  /* 0x000000ffff417224 */ /* 0x000fe200078e00ff */
[----:B------:R-:W-:Y:S02]  /*57f0*/  @P0 SEL R0, R3, R0, !P2 ;  /* 0x0000000003000207 */ /* 0x000fe40005000000 */
[----:B------:R-:W-:Y:S02]  /*5800*/  CS2R R78, SRZ ;  /* 0x00000000004e7805 */ /* 0x000fe4000001ff00 */
[----:B------:R-:W-:Y:S02]  /*5810*/  LEA R64, R45, UR48, 0x3 ;  /* 0x000000302d407c11 */ /* 0x000fe4000f8e18ff */
[----:B------:R-:W-:Y:S02]  /*5820*/  CS2R R76, SRZ ;  /* 0x00000000004c7805 */ /* 0x000fe4000001ff00 */
[----:B------:R-:W-:Y:S02]  /*5830*/  @P1 LOP3.LUT R0, R0, 0x1, RZ, 0xc0, !PT ;  /* 0x0000000100001812 */ /* 0x000fe400078ec0ff */
[----:B------:R-:W-:Y:S02]  /*5840*/  CS2R R70, SRZ ;  /* 0x0000000000467805 */ /* 0x000fe4000001ff00 */
[----:B------:R-:W-:Y:S02]  /*5850*/  PLOP3.LUT P2, PT, PT, PT, UP1, 0x80, 0x8 ;  /* 0x000000000008781c */ /* 0x000fe40003f4f018 */
[----:B------:R-:W-:Y:S02]  /*5860*/  CS2R R68, SRZ ;  /* 0x0000000000447805 */ /* 0x000fe4000001ff00 */
[----:B------:R-:W-:Y:S02]  /*5870*/  ISETP.NE.U32.OR P5, PT, R0, 0x1, !P1 ;  /* 0x000000010000780c */ /* 0x000fe40004fa5470 */
[----:B------:R-:W-:Y:S02]  /*5880*/  CS2R R62, SRZ ;  /* 0x00000000003e7805 */ /* 0x000fe4000001ff00 */
[----:B------:R-:W-:Y:S02]  /*5890*/  LOP3.LUT P4, R104, R88, 0xff, RZ, 0xc0, !PT ;  /* 0x000000ff58687812 */ /* 0x000fe4000788c0ff */
[----:B------:R-:W-:Y:S02]  /*58a0*/  CS2R R60, SRZ ;  /* 0x00000000003c7805 */ /* 0x000fe4000001ff00 */
[----:B------:R-:W-:Y:S02]  /*58b0*/  SEL R2, RZ, 0xffffffff, P3 ;  /* 0xffffffffff027807 */ /* 0x000fe40001800000 */
[----:B------:R-:W-:Y:S02]  /*58c0*/  CS2R R58, SRZ ;  /* 0x00000000003a7805 */ /* 0x000fe4000001ff00 */
[----:B------:R-:W-:Y:S02]  /*58d0*/  P2R R107, PR, RZ, 0x20 ;  /* 0x00000020ff6b7803 */ /* 0x000fe40000000000 */
[----:B------:R-:W-:Y:S02]  /*58e0*/  CS2R R56, SRZ ;  /* 0x0000000000387805 */ /* 0x000fe4000001ff00 */
[----:B------:R-:W-:Y:S02]  /*58f0*/  @P2 SEL R2, R3, R2, !P4 ;  /* 0x0000000203022207 */ /* 0x000fe40006000000 */
[----:B------:R-:W-:Y:S02]  /*5900*/  @P5 SHF.L.U32 R0, R97, 0x1f, RZ ;  /* 0x0000001f61005819 */ /* 0x000fe400000006ff */
[----:B------:R-:W-:Y:S02]  /*5910*/  LOP3.LUT R2, R2, 0x1, RZ, 0xc0, !PT ;  /* 0x0000000102027812 */ /* 0x000fe400078ec0ff */
[----:B------:R1:W3:Y:S02]  /*5920*/  @P5 SYNCS.PHASECHK.TRANS64.TRYWAIT P1, [UR48+0x60], R0 ;  /* 0x00006000ff0055a7 */ /* 0x0002e40008021130 */
[----:B------:R-:W-:Y:S04]  /*5930*/  ISETP.NE.U32.AND P2, PT, R2, 0x1, PT ;  /* 0x000000010200780c */ /* 0x000fe80003f45070 */
[----:B------:R-:W-:Y:S02]  /*5940*/  P2R R67, PR, RZ, 0x4 ;  /* 0x00000004ff437803 */ /* 0x000fe40000000000 */
[----:B-1----:R-:W-:Y:S04]  /*5950*/  SHF.L.U32 R0, R96, 0x1f, RZ ;  /* 0x0000001f60007819 */ /* 0x002fe800000006ff */
[----:B------:R1:W4:Y:S01]  /*5960*/  SYNCS.PHASECHK.TRANS64.TRYWAIT P0, [R64+URZ+0xd0], R0 ;  /* 0x0000d000400075a7 */ /* 0x00032200080011ff */
[----:B---3--:R-:W-:Y:S01]  /*5970*/  @P5 SEL R66, RZ, 0x1, !P1 ;  /* 0x00000001ff425807 */ /* 0x008fe20004800000 */
[----:B-1----:R-:W-:Y:S06]  /*5980*/  @!P5 BRA `(.L_x_93) ;  /* 0x000000000058d947 */ /* 0x002fec0003800000 */
[----:B------:R-:W-:Y:S01]  /*5990*/  IMAD.MOV.U32 R79, RZ, RZ, RZ ;  /* 0x000000ffff4f7224 */ /* 0x000fe200078e00ff */
[----:B------:R-:W-:Y:S01]  /*59a0*/  ISETP.NE.AND P1, PT, R66, RZ, PT ;  /* 0x000000ff4200720c */ /* 0x000fe20003f25270 */
[----:B------:R-:W-:Y:S01]  /*59b0*/  BSSY B0, `(.L_x_94) ;  /* 0x000000c000007945 */ /* 0x000fe20003800000 */
[----:B------:R-:W-:Y:S02]  /*59c0*/  CS2R R58, SRZ ;  /* 0x00000000003a7805 */ /* 0x000fe4000001ff00 */
[----:B------:R-:W-:Y:S02]  /*59d0*/  CS2R R56, SRZ ;  /* 0x0000000000387805 */ /* 0x000fe4000001ff00 */
[----:B------:R-:W-:Y:S02]  /*59e0*/  CS2R R62, SRZ ;  /* 0x00000000003e7805 */ /* 0x000fe4000001ff00 */
[----:B------:R-:W-:Y:S02]  /*59f0*/  CS2R R60, SRZ ;  /* 0x00000000003c7805 */ /* 0x000fe4000001ff00 */
[----:B------:R-:W-:Y:S02]  /*5a00*/  CS2R R70, SRZ ;  /* 0x0000000000467805 */ /* 0x000fe4000001ff00 */
[----:B------:R-:W-:Y:S02]  /*5a10*/  CS2R R68, SRZ ;  /* 0x0000000000447805 */ /* 0x000fe4000001ff00 */
[----:B------:R-:W-:Y:S01]  /*5a20*/  CS2R R76, SRZ ;  /* 0x00000000004c7805 */ /* 0x000fe2000001ff00 */
[----:B------:R-:W-:Y:S06]  /*5a30*/  @P1 BRA `(.L_x_95) ;  /* 0x00000000000c1947 */ /* 0x000fec0003800000 */
[----:B------:R-:W-:Y:S04]  /*5a40*/  SHF.L.U32 R3, R97, 0x1f, RZ ;  /* 0x0000001f61037819 */ /* 0x000fe800000006ff */
[----:B------:R-:W1:Y:S02]  /*5a50*/  SYNCS.PHASECHK.TRANS64.TRYWAIT P1, [UR48+0x60], R3 ;  /* 0x00006003ff0075a7 */ /* 0x000e640008021130 */
[----:B-1----:R-:W-:Y:S05]  /*5a60*/  @!P1 BRA `(.L_x_96) ;  /* 0x0000003c00949947 */ /* 0x002fea0003800000 */
.L_x_95:
[----:B------:R-:W-:Y:S05]  /*5a70*/  BSYNC B0 ;  /* 0x0000000000007941 */ /* 0x000fea0003800000 */
.L_x_94:
[----:B------:R-:W-:Y:S01]  /*5a80*/  ISETP.NE.AND P1, PT, R67, RZ, PT ;  /* 0x000000ff4300720c */ /* 0x000fe20003f25270 */
[----:B------:R-:W-:Y:S11]  /*5a90*/  HFMA2 R65, -RZ, RZ, 0, 5.9604644775390625e-08 ;  /* 0x00000001ff417431 */ /* 0x000ff600000001ff */
[----:B------:R-:W-:Y:S01]  /*5aa0*/  @!UPT UIADD3 URZ, UPT, UPT, URZ, URZ, URZ ;  /* 0x000000fffffff290 */ /* 0x000fe2000fffe0ff */
[----:B------:R3:W1:Y:S04]  /*5ab0*/  @P1 LDS.128 R56, [R100] ;  /* 0x0000000064381984 */ /* 0x0006680000000c00 */
[----:B------:R3:W1:Y:S04]  /*5ac0*/  @P1 LDS.128 R60, [R99+0x10] ;  /* 0x00001000633c1984 */ /* 0x0006680000000c00 */
[----:B------:R3:W1:Y:S04]  /*5ad0*/  @P1 LDS.128 R68, [R98+0x20] ;  /* 0x0000200062441984 */ /* 0x0006680000000c00 */
[----:B------:R3:W1:Y:S02]  /*5ae0*/  @P1 LDS.128 R76, [R106+0x30] ;  /* 0x000030006a4c1984 */ /* 0x0006640000000c00 */
.L_x_93:
[----:B------:R-:W-:Y:S05]  /*5af0*/  BSYNC B1 ;  /* 0x0000000000017941 */ /* 0x000fea0003800000 */
.L_x_92:
[----:B-1----:R-:W-:Y:S04]  /*5b00*/  SHF.R.U32.HI R2, RZ, 0x15, R48 ;  /* 0x00000015ff027819 */ /* 0x002fe80000011630 */
[----:B------:R-:W-:Y:S01]  /*5b10*/  LOP3.LUT P1, RZ, R2, 0x3, R92, 0x48, !PT ;  /* 0x0000000302ff7812 */ /* 0x000fe2000782485c */
[----:B------:R-:W-:Y:S01]  /*5b20*/  @!UPT UIADD3 URZ, UPT, UPT, URZ, URZ, URZ ;  /* 0x000000fffffff290 */ /* 0x000fe2000fffe0ff */
[----:B----4-:R-:W-:Y:S11]  /*5b30*/  @P0 BRA `(.L_x_97) ;  /* 0x0000000000080947 */ /* 0x010ff60003800000 */
[----:B------:R-:W1:Y:S02]  /*5b40*/  SYNCS.PHASECHK.TRANS64.TRYWAIT P0, [R64+URZ+0xd0], R0 ;  /* 0x0000d000400075a7 */ /* 0x000e6400080011ff */
[----:B-1----:R-:W-:Y:S05]  /*5b50*/  @!P0 BRA `(.L_x_98) ;  /* 0x0000003c00708947 */ /* 0x002fea0003800000 */
.L_x_97:
[----:B------:R-:W-:Y:S05]  /*5b60*/  @!P1 BRA `(.L_x_99) ;  /* 0x0000000000409947 */ /* 0x000fea0003800000 */
[----:B------:R-:W4:Y:S01]  /*5b70*/  LDCU.64 UR8, c[0x4][0x70] ;  /* 0x01000e00ff0877ac */ /* 0x000f220008000a00 */
[----:B------:R-:W-:Y:S01]  /*5b80*/  MOV R3, 0x0 ;  /* 0x0000000000037802 */ /* 0x000fe20000000f00 */
[----:B------:R-:W-:Y:S02]  /*5b90*/  HFMA2 R12, -RZ, RZ, 0, 5.9604644775390625e-08 ;  /* 0x00000001ff0c7431 */ /* 0x000fe400000001ff */
[----:B------:R-:W-:Y:S02]  /*5ba0*/  IMAD.MOV.U32 R8, RZ, RZ, 0x192 ;  /* 0x00000192ff087424 */ /* 0x000fe400078e00ff */
[----:B------:R-:W-:Y:S01]  /*5bb0*/  IMAD.MOV.U32 R13, RZ, RZ, RZ ;  /* 0x000000ffff0d7224 */ /* 0x000fe200078e00ff */
[----:B------:R-:W5:Y:S01]  /*5bc0*/  LDCU.64 UR6, c[0x4][0x78] ;  /* 0x01000f00ff0677ac */ /* 0x000f620008000a00 */
[----:B------:R-:W1:Y:S01]  /*5bd0*/  LDC.64 R2, c[0x4][R3] ;  /* 0x0100000003027b82 */ /* 0x000e620000000a00 */
[----:B------:R-:W2:Y:S01]  /*5be0*/  LDCU.64 UR4, c[0x4][0x10] ;  /* 0x01000200ff0477ac */ /* 0x000ea20008000a00 */
[----:B----4-:R-:W-:Y:S01]  /*5bf0*/  MOV R5, UR9 ;  /* 0x0000000900057c02 */ /* 0x010fe20008000f00 */
[----:B------:R-:W-:Y:S01]  /*5c00*/  IMAD.U32 R4, RZ, RZ, UR8 ;  /* 0x00000008ff047e24 */ /* 0x000fe2000f8e00ff */
[----:B-----5:R-:W-:Y:S01]  /*5c10*/  MOV R7, UR7 ;  /* 0x0000000700077c02 */ /* 0x020fe20008000f00 */
[----:B------:R-:W-:Y:S01]  /*5c20*/  IMAD.U32 R6, RZ, RZ, UR6 ;  /* 0x00000006ff067e24 */ /* 0x000fe2000f8e00ff */
[----:B--2---:R-:W-:Y:S01]  /*5c30*/  MOV R11, UR5 ;  /* 0x00000005000b7c02 */ /* 0x004fe20008000f00 */
[----:B------:R-:W-:Y:S02]  /*5c40*/  IMAD.U32 R10, RZ, RZ, UR4 ;  /* 0x00000004ff0a7e24 */ /* 0x000fe4000f8e00ff */
[----:B------:R-:W-:Y:S07]  /*5c50*/  LEPC R20, `(.L_x_99) ;  /* 0x000000001014794e */ /* 0x000fee0000000000 */
[----:B-1-3--:R-:W-:Y:S05]  /*5c60*/  CALL.ABS.NOINC R2 ;  /* 0x0000000002007343 */ /* 0x00afea0003c00000 */
.L_x_99:
[----:B------:R-:W-:Y:S05]  /*5c70*/  WARPSYNC.ALL ;  /* 0x0000000000007948 */ /* 0x000fea0003800000 */
[----:B------:R-:W-:Y:S01]  /*5c80*/  R2UR UR4, R48 ;  /* 0x00000000300472ca */ /* 0x000fe200000e0000 */
[--C-:B------:R-:W-:Y:S01]  /*5c90*/  HADD2.F32 R50, -RZ, R56.reuse.H0_H0 ;  /* 0x20000038ff327230 */ /* 0x100fe20000004100 */
[----:B------:R-:W-:Y:S01]  /*5ca0*/  ISETP.NE.AND P0, PT, R102, RZ, PT ;  /* 0x000000ff6600720c */ /* 0x000fe20003f05270 */
[----:B------:R-:W-:Y:S01]  /*5cb0*/  HADD2.F32 R51, -RZ, R56.H1_H1 ;  /* 0x30000038ff337230 */ /* 0x000fe20000004100 */
[----:B------:R-:W-:Y:S01]  /*5cc0*/  BSSY.RECONVERGENT B0, `(.L_x_100) ;  /* 0x0000086000007945 */ /* 0x000fe20003800200 */
[--C-:B------:R-:W-:Y:S08]  /*5cd0*/  HADD2.F32 R52, -RZ, R57.reuse.H0_H0 ;  /* 0x20000039ff347230 */ /* 0x100ff00000004100 */
[----:B------:R-:W1:Y:S02]  /*5ce0*/  LDTM.x32 R4, tmem[UR4] ;  /* 0x00000004000479ee */ /* 0x000e6400082c0000 */
[C---:B-12---:R-:W-:Y:S01]  /*5cf0*/  FMUL R0, R47.reuse, R4 ;  /* 0x000000042f007220 */ /* 0x046fe20000400000 */
[C---:B------:R-:W-:Y:S01]  /*5d00*/  FMUL R2, R47.reuse, R5 ;  /* 0x000000052f027220 */ /* 0x040fe20000400000 */
[C---:B------:R-:W-:Y:S01]  /*5d10*/  FMUL R4, R47.reuse, R8 ;  /* 0x000000082f047220 */ /* 0x040fe20000400000 */
[----:B------:R-:W-:Y:S01]  /*5d20*/  FMUL R3, R47, R6 ;  /* 0x000000062f037220 */ /* 0x000fe20000400000 */
[C---:B------:R-:W-:Y:S01]  /*5d30*/  FFMA R0, R49.reuse, R50, R0 ;  /* 0x0000003231007223 */ /* 0x040fe20000000000 */
[----:B------:R-:W-:Y:S01]  /*5d40*/  FFMA R2, R49, R51, R2 ;  /* 0x0000003331027223 */ /* 0x000fe20000000002 */
[C---:B------:R-:W-:Y:S01]  /*5d50*/  FMUL R5, R47.reuse, R9 ;  /* 0x000000092f057220 */ /* 0x040fe20000400000 */
        /* <DEDUP_REMOVED lines=16> */
[----:B------:R-:W-:Y:S02]  /*5e60*/  HADD2.F32 R32, -RZ, R57.H1_H1 ;  /* 0x30000039ff207230 */ /* 0x000fe40000004100 */
[C---:B------:R-:W-:Y:S01]  /*5e70*/  FMUL R26, R47.reuse, R30 ;  /* 0x0000001e2f1a7220 */ /* 0x040fe20000400000 */
[----:B------:R-:W-:Y:S01]  /*5e80*/  FMUL R29, R47, R33 ;  /* 0x000000212f1d7220 */ /* 0x000fe20000400000 */
[--C-:B------:R-:W-:Y:S02]  /*5e90*/  HADD2.F32 R33, -RZ, R58.reuse.H0_H0 ;  /* 0x2000003aff217230 */ /* 0x100fe40000004100 */
[----:B------:R-:W-:Y:S01]  /*5ea0*/  FFMA R3, R49, R52, R3 ;  /* 0x0000003431037223 */ /* 0x000fe20000000003 */
[C---:B------:R-:W-:Y:S01]  /*5eb0*/  FMUL R7, R47.reuse, R7 ;  /* 0x000000072f077220 */ /* 0x040fe20000400000 */
[----:B------:R-:W-:Y:S01]  /*5ec0*/  FMUL R30, R47, R34 ;  /* 0x000000222f1e7220 */ /* 0x000fe20000400000 */
[----:B------:R-:W-:Y:S01]  /*5ed0*/  HADD2.F32 R34, -RZ, R58.H1_H1 ;  /* 0x3000003aff227230 */ /* 0x000fe20000004100 */
[----:B------:R-:W-:Y:S01]  /*5ee0*/  F2FP.F16.F32.PACK_AB R52, R2, R0 ;  /* 0x000000000234723e */ /* 0x000fe200000000ff */
[--C-:B------:R-:W-:Y:S02]  /*5ef0*/  HADD2.F32 R0, -RZ, R59.reuse.H0_H0 ;  /* 0x2000003bff007230 */ /* 0x100fe40000004100 */
[C---:B------:R-:W-:Y:S01]  /*5f00*/  FFMA R7, R49.reuse, R32, R7 ;  /* 0x0000002031077223 */ /* 0x040fe20000000007 */
[----:B------:R-:W-:Y:S02]  /*5f10*/  HADD2.F32 R2, -RZ, R59.H1_H1 ;  /* 0x3000003bff027230 */ /* 0x000fe40000004100 */
[C---:B------:R-:W-:Y:S01]  /*5f20*/  FFMA R4, R49.reuse, R33, R4 ;  /* 0x0000002131047223 */ /* 0x040fe20000000004 */
[C---:B------:R-:W-:Y:S01]  /*5f30*/  FFMA R5, R49.reuse, R34, R5 ;  /* 0x0000002231057223 */ /* 0x040fe20000000005 */
[----:B------:R-:W-:Y:S01]  /*5f40*/  FFMA R6, R49, R0, R6 ;  /* 0x0000000031067223 */ /* 0x000fe20000000006 */
[--C-:B------:R-:W-:Y:S02]  /*5f50*/  HADD2.F32 R0, -RZ, R60.reuse.H0_H0 ;  /* 0x2000003cff007230 */ /* 0x100fe40000004100 */
[----:B------:R-:W-:Y:S01]  /*5f60*/  FMUL R11, R47, R11 ;  /* 0x0000000b2f0b7220 */ /* 0x000fe20000400000 */
[----:B------:R-:W-:Y:S01]  /*5f70*/  F2FP.F16.F32.PACK_AB R53, R7, R3 ;  /* 0x000000030735723e */ /* 0x000fe200000000ff */
[--C-:B------:R-:W-:Y:S02]  /*5f80*/  HADD2.F32 R3, -RZ, R61.reuse.H0_H0 ;  /* 0x2000003dff037230 */ /* 0x100fe40000004100 */
[----:B------:R-:W-:Y:S01]  /*5f90*/  FMUL R15, R47, R15 ;  /* 0x0000000f2f0f7220 */ /* 0x000fe20000400000 */
[C---:B------:R-:W-:Y:S01]  /*5fa0*/  FFMA R11, R49.reuse, R2, R11 ;  /* 0x00000002310b7223 */ /* 0x040fe2000000000b */
[----:B------:R-:W-:Y:S02]  /*5fb0*/  HADD2.F32 R2, -RZ, R60.H1_H1 ;  /* 0x3000003cff027230 */ /* 0x000fe40000004100 */
[----:B------:R-:W-:Y:S01]  /*5fc0*/  FFMA R8, R49, R0, R8 ;  /* 0x0000000031087223 */ /* 0x000fe20000000008 */
[----:B------:R-:W-:Y:S02]  /*5fd0*/  HADD2.F32 R0, -RZ, R61.H1_H1 ;  /* 0x3000003dff007230 */ /* 0x000fe40000004100 */
[C---:B------:R-:W-:Y:S01]  /*5fe0*/  FMUL R19, R47.reuse, R19 ;  /* 0x000000132f137220 */ /* 0x040fe20000400000 */
[----:B------:R-:W-:Y:S01]  /*5ff0*/  FMUL R23, R47, R23 ;  /* 0x000000172f177220 */ /* 0x000fe20000400000 */
[C---:B------:R-:W-:Y:S01]  /*6000*/  FFMA R9, R49.reuse, R2, R9 ;  /* 0x0000000231097223 */ /* 0x040fe20000000009 */
[C---:B------:R-:W-:Y:S01]  /*6010*/  FFMA R10, R49.reuse, R3, R10 ;  /* 0x00000003310a7223 */ /* 0x040fe2000000000a */
[----:B------:R-:W-:Y:S01]  /*6020*/  FFMA R15, R49, R0, R15 ;  /* 0x00000000310f7223 */ /* 0x000fe2000000000f */
[--C-:B------:R-:W-:Y:S02]  /*6030*/  HADD2.F32 R2, -RZ, R62.reuse.H0_H0 ;  /* 0x2000003eff027230 */ /* 0x100fe40000004100 */
[----:B------:R-:W-:Y:S01]  /*6040*/  FMUL R27, R47, R27 ;  /* 0x0000001b2f1b7220 */ /* 0x000fe20000400000 */
[----:B------:R-:W-:Y:S01]  /*6050*/  HADD2.F32 R0, -RZ, R62.H1_H1 ;  /* 0x3000003eff007230 */ /* 0x000fe20000004100 */
[----:B------:R-:W-:Y:S01]  /*6060*/  F2FP.F16.F32.PACK_AB R54, R5, R4 ;  /* 0x000000040536723e */ /* 0x000fe200000000ff */
[--C-:B------:R-:W-:Y:S02]  /*6070*/  HADD2.F32 R3, -RZ, R63.reuse.H0_H0 ;  /* 0x2000003fff037230 */ /* 0x100fe40000004100 */
[C---:B------:R-:W-:Y:S01]  /*6080*/  FFMA R12, R49.reuse, R2, R12 ;  /* 0x00000002310c7223 */ /* 0x040fe2000000000c */
[--C-:B------:R-:W-:Y:S02]  /*6090*/  HADD2.F32 R2, -RZ, R68.reuse.H0_H0 ;  /* 0x20000044ff027230 */ /* 0x100fe40000004100 */
[C---:B------:R-:W-:Y:S01]  /*60a0*/  FFMA R13, R49.reuse, R0, R13 ;  /* 0x00000000310d7223 */ /* 0x040fe2000000000d */
[----:B------:R-:W-:Y:S02]  /*60b0*/  HADD2.F32 R0, -RZ, R63.H1_H1 ;  /* 0x3000003fff007230 */ /* 0x000fe40000004100 */
[----:B------:R-:W-:Y:S01]  /*60c0*/  FFMA R14, R49, R3, R14 ;  /* 0x00000003310e7223 */ /* 0x000fe2000000000e */
[----:B------:R-:W-:Y:S01]  /*60d0*/  HADD2.F32 R3, -RZ, R68.H1_H1 ;  /* 0x30000044ff037230 */ /* 0x000fe20000004100 */
[----:B------:R-:W-:Y:S01]  /*60e0*/  F2FP.F16.F32.PACK_AB R55, R11, R6 ;  /* 0x000000060b37723e */ /* 0x000fe200000000ff */
[----:B------:R-:W-:Y:S01]  /*60f0*/  FMUL R31, R47, R31 ;  /* 0x0000001f2f1f7220 */ /* 0x000fe20000400000 */
[C---:B------:R-:W-:Y:S01]  /*6100*/  FFMA R19, R49.reuse, R0, R19 ;  /* 0x0000000031137223 */ /* 0x040fe20000000013 */
[--C-:B------:R-:W-:Y:S02]  /*6110*/  HADD2.F32 R0, -RZ, R69.reuse.H0_H0 ;  /* 0x20000045ff007230 */ /* 0x100fe40000004100 */
[C---:B------:R-:W-:Y:S01]  /*6120*/  FFMA R16, R49.reuse, R2, R16 ;  /* 0x0000000231107223 */ /* 0x040fe20000000010 */
[----:B------:R1:W-:Y:S01]  /*6130*/  STS.128 [R100], R52 ;  /* 0x0000003464007388 */ /* 0x0003e20000000c00 */
[C---:B------:R-:W-:Y:S01]  /*6140*/  FFMA R17, R49.reuse, R3, R17 ;  /* 0x0000000331117223 */ /* 0x040fe20000000011 */
[----:B------:R-:W-:Y:S02]  /*6150*/  HADD2.F32 R2, -RZ, R69.H1_H1 ;  /* 0x30000045ff027230 */ /* 0x000fe40000004100 */
[----:B------:R-:W-:Y:S01]  /*6160*/  FFMA R18, R49, R0, R18 ;  /* 0x0000000031127223 */ /* 0x000fe20000000012 */
[--C-:B------:R-:W-:Y:S01]  /*6170*/  HADD2.F32 R0, -RZ, R70.reuse.H0_H0 ;  /* 0x20000046ff007230 */ /* 0x100fe20000004100 */
[----:B------:R-:W-:Y:S01]  /*6180*/  F2FP.F16.F32.PACK_AB R8, R9, R8 ;  /* 0x000000080908723e */ /* 0x000fe200000000ff */
[--C-:B------:R-:W-:Y:S02]  /*6190*/  HADD2.F32 R3, -RZ, R71.reuse.H0_H0 ;  /* 0x20000047ff037230 */ /* 0x100fe40000004100 */
[C---:B------:R-:W-:Y:S01]  /*61a0*/  FFMA R23, R49.reuse, R2, R23 ;  /* 0x0000000231177223 */ /* 0x040fe20000000017 */
[----:B------:R-:W-:Y:S02]  /*61b0*/  HADD2.F32 R2, -RZ, R70.H1_H1 ;  /* 0x30000046ff027230 */ /* 0x000fe40000004100 */
[----:B------:R-:W-:Y:S01]  /*61c0*/  FFMA R20, R49, R0, R20 ;  /* 0x0000000031147223 */ /* 0x000fe20000000014 */
[----:B------:R-:W-:Y:S01]  /*61d0*/  HADD2.F32 R0, -RZ, R71.H1_H1 ;  /* 0x30000047ff007230 */ /* 0x000fe20000004100 */
[----:B------:R-:W-:Y:S01]  /*61e0*/  F2FP.F16.F32.PACK_AB R9, R15, R10 ;  /* 0x0000000a0f09723e */ /* 0x000fe200000000ff */
[----:B------:R-:W-:Y:S02]  /*61f0*/  HADD2.F32 R4, -RZ, R79.H0_H0 ;  /* 0x2000004fff047230 */ /* 0x000fe40000004100 */
[C---:B------:R-:W-:Y:S01]  /*6200*/  FFMA R21, R49.reuse, R2, R21 ;  /* 0x0000000231157223 */ /* 0x040fe20000000015 */
[C---:B------:R-:W-:Y:S01]  /*6210*/  FFMA R22, R49.reuse, R3, R22 ;  /* 0x0000000331167223 */ /* 0x040fe20000000016 */
[----:B------:R-:W-:Y:S01]  /*6220*/  FFMA R27, R49, R0, R27 ;  /* 0x00000000311b7223 */ /* 0x000fe2000000001b */
[--C-:B------:R-:W-:Y:S01]  /*6230*/  HADD2.F32 R2, -RZ, R76.reuse.H0_H0 ;  /* 0x2000004cff027230 */ /* 0x100fe20000004100 */
[----:B------:R-:W-:Y:S01]  /*6240*/  F2FP.F16.F32.PACK_AB R10, R13, R12 ;  /* 0x0000000c0d0a723e */ /* 0x000fe200000000ff */
[----:B------:R-:W-:Y:S01]  /*6250*/  HADD2.F32 R0, -RZ, R76.H1_H1 ;  /* 0x3000004cff007230 */ /* 0x000fe20000004100 */
[----:B------:R-:W-:Y:S01]  /*6260*/  F2FP.F16.F32.PACK_AB R11, R19, R14 ;  /* 0x0000000e130b723e */ /* 0x000fe200000000ff */
[--C-:B------:R-:W-:Y:S02]  /*6270*/  HADD2.F32 R3, -RZ, R77.reuse.H0_H0 ;  /* 0x2000004dff037230 */ /* 0x100fe40000004100 */
[C---:B------:R-:W-:Y:S01]  /*6280*/  FFMA R24, R49.reuse, R2, R24 ;  /* 0x0000000231187223 */ /* 0x040fe20000000018 */
[--C-:B------:R-:W-:Y:S02]  /*6290*/  HADD2.F32 R2, -RZ, R78.reuse.H0_H0 ;  /* 0x2000004eff027230 */ /* 0x100fe40000004100 */
[C---:B------:R-:W-:Y:S01]  /*62a0*/  FFMA R25, R49.reuse, R0, R25 ;  /* 0x0000000031197223 */ /* 0x040fe20000000019 */
[----:B------:R1:W-:Y:S01]  /*62b0*/  STS.128 [R99+0x10], R8 ;  /* 0x0000100863007388 */ /* 0x0003e20000000c00 */
[----:B------:R-:W-:Y:S02]  /*62c0*/  HADD2.F32 R0, -RZ, R77.H1_H1 ;  /* 0x3000004dff007230 */ /* 0x000fe40000004100 */
[----:B------:R-:W-:Y:S01]  /*62d0*/  FFMA R26, R49, R3, R26 ;  /* 0x00000003311a7223 */ /* 0x000fe2000000001a */
[----:B------:R-:W-:Y:S01]  /*62e0*/  HADD2.F32 R3, -RZ, R78.H1_H1 ;  /* 0x3000004eff037230 */ /* 0x000fe20000004100 */
[----:B------:R-:W-:Y:S01]  /*62f0*/  F2FP.F16.F32.PACK_AB R16, R17, R16 ;  /* 0x000000101110723e */ /* 0x000fe200000000ff */
[----:B------:R-:W-:Y:S01]  /*6300*/  HADD2.F32 R5, -RZ, R79.H1_H1 ;  /* 0x3000004fff057230 */ /* 0x000fe20000004100 */
[----:B------:R-:W-:Y:S01]  /*6310*/  F2FP.F16.F32.PACK_AB R17, R23, R18 ;  /* 0x000000121711723e */ /* 0x000fe200000000ff */
[----:B------:R-:W-:Y:S01]  /*6320*/  FFMA R31, R49, R0, R31 ;  /* 0x00000000311f7223 */ /* 0x000fe2000000001f */
[----:B------:R-:W-:Y:S01]  /*6330*/  FMUL R35, R47, R35 ;  /* 0x000000232f237220 */ /* 0x000fe20000400000 */
[----:B------:R-:W-:Y:S01]  /*6340*/  F2FP.F16.F32.PACK_AB R18, R21, R20 ;  /* 0x000000141512723e */ /* 0x000fe200000000ff */
[----:B------:R-:W-:Y:S01]  /*6350*/  FFMA R28, R49, R2, R28 ;  /* 0x00000002311c7223 */ /* 0x000fe2000000001c */
[----:B------:R-:W-:Y:S01]  /*6360*/  F2FP.F16.F32.PACK_AB R19, R27, R22 ;  /* 0x000000161b13723e */ /* 0x000fe200000000ff */
[C---:B------:R-:W-:Y:S01]  /*6370*/  FFMA R29, R49.reuse, R3, R29 ;  /* 0x00000003311d7223 */ /* 0x040fe2000000001d */
[C---:B------:R-:W-:Y:S01]  /*6380*/  FFMA R30, R49.reuse, R4, R30 ;  /* 0x00000004311e7223 */ /* 0x040fe2000000001e */
[----:B------:R-:W-:Y:S01]  /*6390*/  FFMA R35, R49, R5, R35 ;  /* 0x0000000531237223 */ /* 0x000fe20000000023 */
[----:B------:R-:W-:Y:S01]  /*63a0*/  F2FP.F16.F32.PACK_AB R24, R25, R24 ;  /* 0x000000181918723e */ /* 0x000fe200000000ff */
[----:B------:R1:W-:Y:S01]  /*63b0*/  STS.128 [R98+0x20], R16 ;  /* 0x0000201062007388 */ /* 0x0003e20000000c00 */
[----:B------:R-:W-:Y:S02]  /*63c0*/  F2FP.F16.F32.PACK_AB R25, R31, R26 ;  /* 0x0000001a1f19723e */ /* 0x000fe400000000ff */
[----:B------:R-:W-:Y:S02]  /*63d0*/  F2FP.F16.F32.PACK_AB R26, R29, R28 ;  /* 0x0000001c1d1a723e */ /* 0x000fe400000000ff */
[----:B------:R-:W-:Y:S05]  /*63e0*/  F2FP.F16.F32.PACK_AB R27, R35, R30 ;  /* 0x0000001e231b723e */ /* 0x000fea00000000ff */
[----:B------:R1:W-:Y:S01]  /*63f0*/  STS.128 [R106+0x30], R24 ;  /* 0x000030186a007388 */ /* 0x0003e20000000c00 */
[----:B------:R-:W-:Y:S01]  /*6400*/  @!PT LDS RZ, [RZ] ;  /* 0x00000000fffff984 */ /* 0x000fe20000000800 */
[----:B------:R-:W-:Y:S01]  /*6410*/  @!PT LDS RZ, [RZ] ;  /* 0x00000000fffff984 */ /* 0x000fe20000000800 */
[----:B------:R-:W-:Y:S01]  /*6420*/  @!PT LDS RZ, [RZ] ;  /* 0x00000000fffff984 */ /* 0x000fe20000000800 */
[----:B------:R-:W-:Y:S01]  /*6430*/  @!PT LDS RZ, [RZ] ;  /* 0x00000000fffff984 */ /* 0x000fe20000000800 */
[----:B------:R2:W-:Y:S07]  /*6440*/  MEMBAR.ALL.CTA ;  /* 0x0000000000007992 */ /* 0x0005ee0000008000 */
[----:B--2---:R-:W2:Y:S02]  /*6450*/  FENCE.VIEW.ASYNC.S ;  /* 0x00000000000073c6 */ /* 0x004ea40000000000 */
[----:B--2---:R-:W-:Y:S06]  /*6460*/  BAR.SYNC.DEFER_BLOCKING 0x1, 0x80 ;  /* 0x0042000000007b1d */ /* 0x004fec0000010000 */
[----:B------:R-:W-:Y:S05]  /*6470*/  @P0 BRA `(.L_x_101) ;  /* 0x0000000000280947 */ /* 0x000fea0003800000 */
[----:B------:R-:W-:Y:S02]  /*6480*/  UIADD3 UR4, UPT, UPT, UR48, 0x200, URZ ;  /* 0x0000020030047890 */ /* 0x000fe4000fffe0ff */
[----:B------:R-:W-:Y:S01]  /*6490*/  UIADD3 UR6, UP0, UPT, UR52, 0x680, URZ ;  /* 0x0000068034067890 */ /* 0x000fe2000ff1e0ff */
[----:B------:R-:W-:Y:S03]  /*64a0*/  UMOV UR43, UR36 ;  /* 0x00000024002b7c82 */ /* 0x000fe60008000000 */
[----:B------:R-:W-:Y:S01]  /*64b0*/  MOV R93, UR4 ;  /* 0x00000004005d7c02 */ /* 0x000fe20008000f00 */
[----:B------:R-:W-:Y:S03]  /*64c0*/  UIADD3.X UR7, UPT, UPT, URZ, UR53, URZ, UP0, !UPT ;  /* 0x00000035ff077290 */ /* 0x000fe600087fe4ff */
[----:B------:R-:W-:Y:S11]  /*64d0*/  R2UR UR40, R93 ;  /* 0x000000005d2872ca */ /* 0x000ff600000e0000 */
[----:B------:R-:W-:Y:S02]  /*64e0*/  @!UPT UIADD3 URZ, UPT, UPT, URZ, URZ, URZ ;  /* 0x000000fffffff290 */ /* 0x000fe4000fffe0ff */
[----:B------:R2:W-:Y:S01]  /*64f0*/  UTMASTG.3D [UR40], [UR6] ;  /* 0x00000028060073b5 */ /* 0x0005e20008010000 */
[----:B------:R0:W-:Y:S01]  /*6500*/  UTMACMDFLUSH ;  /* 0x00000000000079b7 */ /* 0x0001e20000000000 */
[----:B--2---:R-:W-:Y:S04]  /*6510*/  DEPBAR.LE SB0, 0x1 ;  /* 0x000080400000791a */ /* 0x004fe80000000000 */
.L_x_101:
[----:B------:R-:W-:Y:S05]  /*6520*/  BSYNC.RECONVERGENT B0 ;  /* 0x0000000000007941 */ /* 0x000fea0003800200 */
.L_x_100:
[----:B------:R-:W-:Y:S01]  /*6530*/  BAR.SYNC.DEFER_BLOCKING 0x1, 0x80 ;  /* 0x0042000000007b1d */ /* 0x000fe20000010000 */
[----:B------:R-:W-:Y:S01]  /*6540*/  ISETP.NE.AND P1, PT, R107, RZ, PT ;  /* 0x000000ff6b00720c */ /* 0x000fe20003f25270 */
[----:B------:R-:W-:Y:S01]  /*6550*/  UISETP.NE.AND UP0, UPT, UR49, URZ, UPT ;  /* 0x000000ff3100728c */ /* 0x000fe2000bf05270 */
[----:B------:R-:W-:Y:S11]  /*6560*/  LEA R2, R65, UR48, 0x3 ;  /* 0x0000003041027c11 */ /* 0x000ff6000f8e18ff */
[----:B------:R-:W-:Y:S01]  /*6570*/  @P1 SHF.L.U32 R3, R97, 0x1f, RZ ;  /* 0x0000001f61031819 */ /* 0x000fe200000006ff */
[----:B------:R-:W-:Y:S06]  /*6580*/  BRA.U !UP0, `(.L_x_102) ;  /* 0x0000000108247547 */ /* 0x000fec000b800000 */
[----:B------:R-:W-:Y:S01]  /*6590*/  IMAD.U32 R4, RZ, RZ, UR51 ;  /* 0x00000033ff047e24 */ /* 0x000fe2000f8e00ff */
[----:B------:R-:W-:Y:S01]  /*65a0*/  MOV R0, UR37 ;  /* 0x0000002500007c02 */ /* 0x000fe20008000f00 */
[----:B------:R-:W-:Y:S03]  /*65b0*/  UIADD3 UR51, UPT, UPT, UR51, 0x1, URZ ;  /* 0x0000000133337890 */ /* 0x000fe6000fffe0ff */
[----:B------:R-:W-:Y:S01]  /*65c0*/  @P1 LEA R4, R4, UR48, 0x3 ;  /* 0x0000003004041c11 */ /* 0x000fe2000f8e18ff */
[----:B------:R-:W-:Y:S04]  /*65d0*/  UISETP.NE.AND UP0, UPT, UR51, 0x4, UPT ;  /* 0x000000043300788c */ /* 0x000fe8000bf05270 */
[----:B------:R-:W-:Y:S01]  /*65e0*/  @P1 VIADD R4, R4, 0x80 ;  /* 0x0000008004041836 */ /* 0x000fe20000000000 */
[----:B------:R-:W-:Y:S04]  /*65f0*/  USEL UR51, UR51, URZ, UP0 ;  /* 0x000000ff33337287 */ /* 0x000fe80008000000 */
[----:B------:R-:W-:Y:S04]  /*6600*/  @P1 PRMT R0, R0, 0x654, R4 ;  /* 0x0000065400001816 */ /* 0x000fe80000000004 */
[----:B------:R2:W-:Y:S04]  /*6610*/  @P1 SYNCS.ARRIVE.TRANS64.RED.A1T0 RZ, [R0+URZ], RZ ;  /* 0x000000ff00ff19a7 */ /* 0x0005e800081004ff */
.L_x_102:
[----:B------:R-:W4:Y:S01]  /*6620*/  @P1 SYNCS.PHASECHK.TRANS64.TRYWAIT P0, [R2+URZ+0x60], R3 ;  /* 0x00006003020015a7 */ /* 0x000f2200080011ff */
[----:B------:R-:W-:Y:S01]  /*6630*/  BSSY B1, `(.L_x_103) ;  /* 0x0000016000017945 */ /* 0x000fe20003800000 */
[----:B----4-:R-:W-:Y:S03]  /*6640*/  @P1 SEL R66, RZ, 0x1, !P0 ;  /* 0x00000001ff421807 */ /* 0x010fe60004000000 */
[----:B------:R-:W-:Y:S05]  /*6650*/  @!P1 BRA `(.L_x_104) ;  /* 0x00000000004c9947 */ /* 0x000fea0003800000 */
[----:B------:R-:W-:Y:S01]  /*6660*/  ISETP.NE.AND P0, PT, R66, RZ, PT ;  /* 0x000000ff4200720c */ /* 0x000fe20003f05270 */
[----:B------:R-:W-:Y:S01]  /*6670*/  BSSY B0, `(.L_x_105) ;  /* 0x000000b000007945 */ /* 0x000fe20003800000 */
[----:B------:R-:W-:Y:S11]  /*6680*/  ISETP.NE.AND P1, PT, R67, RZ, PT ;  /* 0x000000ff4300720c */ /* 0x000ff60003f25270 */
[----:B------:R-:W-:Y:S02]  /*6690*/  @!UPT UIADD3 URZ, UPT, UPT, URZ, URZ, URZ ;  /* 0x000000fffffff290 */ /* 0x000fe4000fffe0ff */
[C---:B------:R-:W-:Y:S01]  /*66a0*/  @P1 IMAD R6, R65.reuse, 0x2000, R100 ;  /* 0x0000200041061824 */ /* 0x040fe200078e0264 */
[C---:B------:R-:W-:Y:S01]  /*66b0*/  @P1 LEA R4, R65.reuse, R98, 0xd ;  /* 0x0000006241041211 */ /* 0x040fe200078e68ff */
[C---:B------:R-:W-:Y:S02]  /*66c0*/  @P1 IMAD R5, R65.reuse, 0x2000, R99 ;  /* 0x0000200041051824 */ /* 0x040fe400078e0263 */
[----:B------:R-:W-:Y:S01]  /*66d0*/  @P1 IMAD R3, R65, 0x2000, R106 ;  /* 0x0000200041031824 */ /* 0x000fe200078e026a */
[----:B------:R-:W-:Y:S06]  /*66e0*/  @P0 BRA `(.L_x_106) ;  /* 0x00000000000c0947 */ /* 0x000fec0003800000 */
[----:B--2---:R-:W-:Y:S04]  /*66f0*/  SHF.L.U32 R0, R97, 0x1f, RZ ;  /* 0x0000001f61007819 */ /* 0x004fe800000006ff */
[----:B------:R-:W2:Y:S02]  /*6700*/  SYNCS.PHASECHK.TRANS64.TRYWAIT P0, [R2+URZ+0x60], R0 ;  /* 0x00006000020075a7 */ /* 0x000ea400080011ff */
[----:B--2---:R-:W-:Y:S05]  /*6710*/  @!P0 BRA `(.L_x_107) ;  /* 0x0000003000948947 */ /* 0x004fea0003800000 */
.L_x_106:
[----:B------:R-:W-:Y:S05]  /*6720*/  BSYNC B0 ;  /* 0x0000000000007941 */ /* 0x000fea0003800000 */
.L_x_105:
[----:B------:R-:W-:Y:S02]  /*6730*/  ISETP.NE.AND P0, PT, R67, RZ, PT ;  /* 0x000000ff4300720c */ /* 0x000fe40003f05270 */
[----:B------:R-:W-:Y:S11]  /*6740*/  IADD3 R65, PT, PT, R65, 0x1, RZ ;  /* 0x0000000141417810 */ /* 0x000ff60007ffe0ff */
[----:B------:R4:W1:Y:S04]  /*6750*/  @P0 LDS.128 R56, [R6] ;  /* 0x0000000006380984 */ /* 0x0008680000000c00 */
[----:B------:R4:W1:Y:S04]  /*6760*/  @P0 LDS.128 R60, [R5+0x10] ;  /* 0x00001000053c0984 */ /* 0x0008680000000c00 */
[----:B------:R4:W1:Y:S04]  /*6770*/  @P0 LDS.128 R68, [R4+0x20] ;  /* 0x0000200004440984 */ /* 0x0008680000000c00 */
[----:B------:R4:W1:Y:S02]  /*6780*/  @P0 LDS.128 R76, [R3+0x30] ;  /* 0x00003000034c0984 */ /* 0x0008640000000c00 */
.L_x_104:
[----:B------:R-:W-:Y:S05]  /*6790*/  BSYNC B1 ;  /* 0x0000000000017941 */ /* 0x000fea0003800000 */
.L_x_103:
[----:B--2---:R-:W-:Y:S05]  /*67a0*/  VIADD R0, R48, 0x20 ;  /* 0x0000002030007836 */ /* 0x004fea0000000000 */
[----:B------:R-:W-:Y:S04]  /*67b0*/  SHF.R.U32.HI R0, RZ, 0x15, R0 ;  /* 0x00000015ff007819 */ /* 0x000fe80000011600 */
[----:B------:R-:W-:Y:S11]  /*67c0*/  LOP3.LUT P0, RZ, R0, 0x3, R92, 0x48, !PT ;  /* 0x0000000300ff7812 */ /* 0x000ff6000780485c */
[----:B------:R-:W-:Y:S02]  /*67d0*/  @!UPT UIADD3 URZ, UPT, UPT, URZ, URZ, URZ ;  /* 0x000000fffffff290 */ /* 0x000fe4000fffe0ff */
[----:B------:R-:W-:Y:S05]  /*67e0*/  @!P0 BRA `(.L_x_108) ;  /* 0x0000000000408947 */ /* 0x000fea0003800000 */
[----:B------:R-:W2:Y:S01]  /*67f0*/  LDCU.64 UR8, c[0x4][0x70] ;  /* 0x01000e00ff0877ac */ /* 0x000ea20008000a00 */
[----:B----4-:R-:W-:Y:S01]  /*6800*/  MOV R3, 0x0 ;  /* 0x0000000000037802 */ /* 0x010fe20000000f00 */
[----:B------:R-:W-:Y:S02]  /*6810*/  HFMA2 R12, -RZ, RZ, 0, 5.9604644775390625e-08 ;  /* 0x00000001ff0c7431 */ /* 0x000fe400000001ff */
[----:B-1----:R-:W-:Y:S02]  /*6820*/  IMAD.MOV.U32 R8, RZ, RZ, 0x192 ;  /* 0x00000192ff087424 */ /* 0x002fe400078e00ff */
[----:B------:R-:W-:Y:S01]  /*6830*/  IMAD.MOV.U32 R13, RZ, RZ, RZ ;  /* 0x000000ffff0d7224 */ /* 0x000fe200078e00ff */
[----:B------:R-:W1:Y:S01]  /*6840*/  LDCU.64 UR6, c[0x4][0x78] ;  /* 0x01000f00ff0677ac */ /* 0x000e620008000a00 */
[----:B------:R-:W4:Y:S01]  /*6850*/  LDC.64 R2, c[0x4][R3] ;  /* 0x0100000003027b82 */ /* 0x000f220000000a00 */
[----:B------:R-:W5:Y:S01]  /*6860*/  LDCU.64 UR4, c[0x4][0x10] ;  /* 0x01000200ff0477ac */ /* 0x000f620008000a00 */
[----:B--2---:R-:W-:Y:S01]  /*6870*/  MOV R5, UR9 ;  /* 0x0000000900057c02 */ /* 0x004fe20008000f00 */
[----:B------:R-:W-:Y:S01]  /*6880*/  IMAD.U32 R4, RZ, RZ, UR8 ;  /* 0x00000008ff047e24 */ /* 0x000fe2000f8e00ff */
[----:B-1----:R-:W-:Y:S01]  /*6890*/  MOV R7, UR7 ;  /* 0x0000000700077c02 */ /* 0x002fe20008000f00 */
[----:B------:R-:W-:Y:S01]  /*68a0*/  IMAD.U32 R6, RZ, RZ, UR6 ;  /* 0x00000006ff067e24 */ /* 0x000fe2000f8e00ff */
[----:B-----5:R-:W-:Y:S01]  /*68b0*/  MOV R11, UR5 ;  /* 0x00000005000b7c02 */ /* 0x020fe20008000f00 */
[----:B------:R-:W-:Y:S02]  /*68c0*/  IMAD.U32 R10, RZ, RZ, UR4 ;  /* 0x00000004ff0a7e24 */ /* 0x000fe4000f8e00ff */
[----:B------:R-:W-:Y:S07]  /*68d0*/  LEPC R20, `(.L_x_108) ;  /* 0x000000001014794e */ /* 0x000fee0000000000 */
[----:B---34-:R-:W-:Y:S05]  /*68e0*/  CALL.ABS.NOINC R2 ;  /* 0x0000000002007343 */ /* 0x018fea0003c00000 */
.L_x_108:
[----:B------:R-:W-:Y:S05]  /*68f0*/  WARPSYNC.ALL ;  /* 0x0000000000007948 */ /* 0x000fea0003800000 */
[----:B------:R-:W-:Y:S01]  /*6900*/  R2UR UR4, R48 ;  /* 0x00000000300472ca */ /* 0x000fe200000e0000 */
[--C-:B-1--4-:R-:W-:Y:S01]  /*6910*/  HADD2.F32 R3, -RZ, R56.reuse.H0_H0 ;  /* 0x20000038ff037230 */ /* 0x112fe20000004100 */
[----:B------:R-:W-:Y:S01]  /*6920*/  ISETP.NE.AND P6, PT, R107, RZ, PT ;  /* 0x000000ff6b00720c */ /* 0x000fe20003fc5270 */
[--C-:B------:R-:W-:Y:S01]  /*6930*/  HADD2.F32 R51, -RZ, R57.reuse.H1_H1 ;  /* 0x30000039ff337230 */ /* 0x100fe20000004100 */
[----:B------:R-:W-:Y:S01]  /*6940*/  MOV R50, UR51 ;  /* 0x0000003300327c02 */ /* 0x000fe20008000f00 */
[----:B------:R-:W-:Y:S01]  /*6950*/  BSSY.RECONVERGENT B0, `(.L_x_109) ;  /* 0x000008c000007945 */ /* 0x000fe20003800200 */
[----:B------:R-:W-:Y:S02]  /*6960*/  MOV R72, UR37 ;  /* 0x0000002500487c02 */ /* 0x000fe40008000f00 */
[----:B------:R-:W-:Y:S05]  /*6970*/  ISETP.NE.AND P0, PT, R102, RZ, PT ;  /* 0x000000ff6600720c */ /* 0x000fea0003f05270 */
[----:B------:R-:W1:Y:S02]  /*6980*/  LDTM.x32 R4, tmem[UR4+0x20] ;  /* 0x00002004000479ee */ /* 0x000e6400082c0000 */
[----:B------:R-:W-:Y:S04]  /*6990*/  @P6 LEA R50, R50, UR48, 0x3 ;  /* 0x0000003032326c11 */ /* 0x000fe8000f8e18ff */
[----:B------:R-:W-:Y:S04]  /*69a0*/  @P6 IADD3 R50, PT, PT, R50, 0x80, RZ ;  /* 0x0000008032326810 */ /* 0x000fe80007ffe0ff */
[----:B------:R-:W-:Y:S01]  /*69b0*/  @P6 PRMT R72, R72, 0x654, R50 ;  /* 0x0000065448486816 */ /* 0x000fe20000000032 */
[----:B------:R-:W-:Y:S02]  /*69c0*/  HADD2.F32 R50, -RZ, R57.H0_H0 ;  /* 0x20000039ff327230 */ /* 0x000fe40000004100 */
[C---:B-1----:R-:W-:Y:S01]  /*69d0*/  FMUL R0, R47.reuse, R4 ;  /* 0x000000042f007220 */ /* 0x042fe20000400000 */
[----:B------:R-:W-:Y:S02]  /*69e0*/  HADD2.F32 R4, -RZ, R56.H1_H1 ;  /* 0x30000038ff047230 */ /* 0x000fe40000004100 */
[C---:B------:R-:W-:Y:S01]  /*69f0*/  FMUL R2, R47.reuse, R5 ;  /* 0x000000052f027220 */ /* 0x040fe20000400000 */
[----:B------:R-:W-:Y:S01]  /*6a00*/  FMUL R7, R47, R7 ;  /* 0x000000072f077220 */ /* 0x000fe20000400000 */
[----:B------:R-:W-:Y:S01]  /*6a10*/  FFMA R0, R49, R3, R0 ;  /* 0x0000000331007223 */ /* 0x000fe20000000000 */
[----:B------:R-:W-:Y:S01]  /*6a20*/  FMUL R3, R47, R6 ;  /* 0x000000062f037220 */ /* 0x000fe20000400000 */
[----:B------:R-:W-:Y:S01]  /*6a30*/  FFMA R2, R49, R4, R2 ;  /* 0x0000000431027223 */ /* 0x000fe20000000002 */
[C---:B------:R-:W-:Y:S01]  /*6a40*/  FMUL R4, R47.reuse, R8 ;  /* 0x000000082f047220 */ /* 0x040fe20000400000 */
[----:B------:R-:W-:Y:S01]  /*6a50*/  FMUL R8, R47, R12 ;  /* 0x0000000c2f087220 */ /* 0x000fe20000400000 */
[----:B------:R-:W-:Y:S01]  /*6a60*/  FFMA R3, R49, R50, R3 ;  /* 0x0000003231037223 */ /* 0x000fe20000000003 */
[C---:B------:R-:W-:Y:S01]  /*6a70*/  FMUL R12, R47.reuse, R16 ;  /* 0x000000102f0c7220 */ /* 0x040fe20000400000 */
[C---:B------:R-:W-:Y:S01]  /*6a80*/  FMUL R16, R47.reuse, R20 ;  /* 0x000000142f107220 */ /* 0x040fe20000400000 */
[C---:B------:R-:W-:Y:S01]  /*6a90*/  FMUL R20, R47.reuse, R24 ;  /* 0x000000182f147220 */ /* 0x040fe20000400000 */
[C---:B------:R-:W-:Y:S01]  /*6aa0*/  FMUL R24, R47.reuse, R28 ;  /* 0x0000001c2f187220 */ /* 0x040fe20000400000 */
[C---:B------:R-:W-:Y:S01]  /*6ab0*/  FMUL R28, R47.reuse, R32 ;  /* 0x000000202f1c7220 */ /* 0x040fe20000400000 */
[--C-:B------:R-:W-:Y:S01]  /*6ac0*/  HADD2.F32 R32, -RZ, R58.reuse.H0_H0 ;  /* 0x2000003aff207230 */ /* 0x100fe20000004100 */
[----:B------:R-:W-:Y:S01]  /*6ad0*/  F2FP.F16.F32.PACK_AB R52, R2, R0 ;  /* 0x000000000234723e */ /* 0x000fe200000000ff */
[----:B------:R-:W-:Y:S02]  /*6ae0*/  HADD2.F32 R0, -RZ, R58.H1_H1 ;  /* 0x3000003aff007230 */ /* 0x000fe40000004100 */
[----:B------:R-:W-:Y:S01]  /*6af0*/  FMUL R5, R47, R9 ;  /* 0x000000092f057220 */ /* 0x000fe20000400000 */
[--C-:B------:R-:W-:Y:S02]  /*6b00*/  HADD2.F32 R2, -RZ, R59.reuse.H0_H0 ;  /* 0x2000003bff027230 */ /* 0x100fe40000004100 */
[C---:B------:R-:W-:Y:S01]  /*6b10*/  FFMA R7, R49.reuse, R51, R7 ;  /* 0x0000003331077223 */ /* 0x040fe20000000007 */
[C---:B------:R-:W-:Y:S01]  /*6b20*/  FFMA R4, R49.reuse, R32, R4 ;  /* 0x0000002031047223 */ /* 0x040fe20000000004 */
[----:B------:R-:W-:Y:S02]  /*6b30*/  HADD2.F32 R32, -RZ, R59.H1_H1 ;  /* 0x3000003bff207230 */ /* 0x000fe40000004100 */
[----:B------:R-:W-:Y:S01]  /*6b40*/  FFMA R5, R49, R0, R5 ;  /* 0x0000000031057223 */ /* 0x000fe20000000005 */
[--C-:B------:R-:W-:Y:S01]  /*6b50*/  HADD2.F32 R0, -RZ, R60.reuse.H0_H0 ;  /* 0x2000003cff007230 */ /* 0x100fe20000004100 */
[----:B------:R-:W-:Y:S01]  /*6b60*/  F2FP.F16.F32.PACK_AB R53, R7, R3 ;  /* 0x000000030735723e */ /* 0x000fe200000000ff */
[----:B------:R-:W-:Y:S01]  /*6b70*/  FMUL R6, R47, R10 ;  /* 0x0000000a2f067220 */ /* 0x000fe20000400000 */
[--C-:B------:R-:W-:Y:S01]  /*6b80*/  HADD2.F32 R3, -RZ, R61.reuse.H0_H0 ;  /* 0x2000003dff037230 */ /* 0x100fe20000004100 */
[----:B------:R-:W-:Y:S01]  /*6b90*/  F2FP.F16.F32.PACK_AB R54, R5, R4 ;  /* 0x000000040536723e */ /* 0x000fe200000000ff */
[----:B------:R-:W-:Y:S01]  /*6ba0*/  FMUL R11, R47, R11 ;  /* 0x0000000b2f0b7220 */ /* 0x000fe20000400000 */
[----:B------:R-:W-:Y:S01]  /*6bb0*/  FFMA R6, R49, R2, R6 ;  /* 0x0000000231067223 */ /* 0x000fe20000000006 */
[----:B------:R-:W-:Y:S02]  /*6bc0*/  HADD2.F32 R2, -RZ, R60.H1_H1 ;  /* 0x3000003cff027230 */ /* 0x000fe40000004100 */
[----:B------:R-:W-:Y:S01]  /*6bd0*/  FMUL R9, R47, R13 ;  /* 0x0000000d2f097220 */ /* 0x000fe20000400000 */
[C---:B------:R-:W-:Y:S01]  /*6be0*/  FFMA R11, R49.reuse, R32, R11 ;  /* 0x00000020310b7223 */ /* 0x040fe2000000000b */
[----:B------:R-:W-:Y:S01]  /*6bf0*/  FFMA R8, R49, R0, R8 ;  /* 0x0000000031087223 */ /* 0x000fe20000000008 */
[C---:B------:R-:W-:Y:S01]  /*6c00*/  FMUL R10, R47.reuse, R14 ;  /* 0x0000000e2f0a7220 */ /* 0x040fe20000400000 */
[----:B------:R-:W-:Y:S02]  /*6c10*/  HADD2.F32 R0, -RZ, R61.H1_H1 ;  /* 0x3000003dff007230 */ /* 0x000fe40000004100 */
[----:B------:R-:W-:Y:S01]  /*6c20*/  FMUL R15, R47, R15 ;  /* 0x0000000f2f0f7220 */ /* 0x000fe20000400000 */
[C---:B------:R-:W-:Y:S01]  /*6c30*/  FFMA R9, R49.reuse, R2, R9 ;  /* 0x0000000231097223 */ /* 0x040fe20000000009 */
[C---:B------:R-:W-:Y:S01]  /*6c40*/  FFMA R10, R49.reuse, R3, R10 ;  /* 0x00000003310a7223 */ /* 0x040fe2000000000a */
[--C-:B------:R-:W-:Y:S02]  /*6c50*/  HADD2.F32 R2, -RZ, R62.reuse.H0_H0 ;  /* 0x2000003eff027230 */ /* 0x100fe40000004100 */
[----:B------:R-:W-:Y:S01]  /*6c60*/  FFMA R15, R49, R0, R15 ;  /* 0x00000000310f7223 */ /* 0x000fe2000000000f */
[----:B------:R-:W-:Y:S02]  /*6c70*/  HADD2.F32 R3, -RZ, R62.H1_H1 ;  /* 0x3000003eff037230 */ /* 0x000fe40000004100 */
[C---:B------:R-:W-:Y:S01]  /*6c80*/  FMUL R13, R47.reuse, R17 ;  /* 0x000000112f0d7220 */ /* 0x040fe20000400000 */
[--C-:B------:R-:W-:Y:S02]  /*6c90*/  HADD2.F32 R0, -RZ, R63.reuse.H0_H0 ;  /* 0x2000003fff007230 */ /* 0x100fe40000004100 */
[----:B------:R-:W-:Y:S01]  /*6ca0*/  FMUL R14, R47, R18 ;  /* 0x000000122f0e7220 */ /* 0x000fe20000400000 */
[C---:B------:R-:W-:Y:S01]  /*6cb0*/  FFMA R12, R49.reuse, R2, R12 ;  /* 0x00000002310c7223 */ /* 0x040fe2000000000c */
[C---:B------:R-:W-:Y:S01]  /*6cc0*/  FFMA R13, R49.reuse, R3, R13 ;  /* 0x00000003310d7223 */ /* 0x040fe2000000000d */
[----:B------:R-:W-:Y:S02]  /*6cd0*/  HADD2.F32 R2, -RZ, R63.H1_H1 ;  /* 0x3000003fff027230 */ /* 0x000fe40000004100 */
[----:B------:R-:W-:Y:S01]  /*6ce0*/  FFMA R14, R49, R0, R14 ;  /* 0x00000000310e7223 */ /* 0x000fe2000000000e */
[C---:B------:R-:W-:Y:S01]  /*6cf0*/  FMUL R19, R47.reuse, R19 ;  /* 0x000000132f137220 */ /* 0x040fe20000400000 */
[--C-:B------:R-:W-:Y:S02]  /*6d00*/  HADD2.F32 R0, -RZ, R68.reuse.H0_H0 ;  /* 0x20000044ff007230 */ /* 0x100fe40000004100 */
[----:B------:R-:W-:Y:S01]  /*6d10*/  FMUL R17, R47, R21 ;  /* 0x000000152f117220 */ /* 0x000fe20000400000 */
[--C-:B------:R-:W-:Y:S02]  /*6d20*/  HADD2.F32 R3, -RZ, R69.reuse.H0_H0 ;  /* 0x20000045ff037230 */ /* 0x100fe40000004100 */
[C---:B------:R-:W-:Y:S01]  /*6d30*/  FFMA R19, R49.reuse, R2, R19 ;  /* 0x0000000231137223 */ /* 0x040fe20000000013 */
[----:B------:R-:W-:Y:S02]  /*6d40*/  HADD2.F32 R2, -RZ, R68.H1_H1 ;  /* 0x30000044ff027230 */ /* 0x000fe40000004100 */
        /* <DEDUP_REMOVED lines=9> */
[----:B------:R-:W-:Y:S01]  /*6de0*/  FMUL R21, R47, R25 ;  /* 0x000000192f157220 */ /* 0x000fe20000400000 */
[----:B------:R-:W-:Y:S01]  /*6df0*/  F2FP.F16.F32.PACK_AB R55, R11, R6 ;  /* 0x000000060b37723e */ /* 0x000fe200000000ff */
[--C-:B------:R-:W-:Y:S02]  /*6e00*/  HADD2.F32 R3, -RZ, R71.reuse.H0_H0 ;  /* 0x20000047ff037230 */ /* 0x100fe40000004100 */
[----:B------:R-:W-:Y:S01]  /*6e10*/  FMUL R22, R47, R26 ;  /* 0x0000001a2f167220 */ /* 0x000fe20000400000 */
[C---:B------:R-:W-:Y:S01]  /*6e20*/  FFMA R20, R49.reuse, R2, R20 ;  /* 0x0000000231147223 */ /* 0x040fe20000000014 */
[C---:B------:R-:W-:Y:S01]  /*6e30*/  FFMA R21, R49.reuse, R0, R21 ;  /* 0x0000000031157223 */ /* 0x040fe20000000015 */
[----:B------:R1:W-:Y:S01]  /*6e40*/  STS.128 [R100+0x2000], R52 ;  /* 0x0020003464007388 */ /* 0x0003e20000000c00 */
[----:B------:R-:W-:Y:S02]  /*6e50*/  HADD2.F32 R0, -RZ, R71.H1_H1 ;  /* 0x30000047ff007230 */ /* 0x000fe40000004100 */
[----:B------:R-:W-:Y:S01]  /*6e60*/  FFMA R22, R49, R3, R22 ;  /* 0x0000000331167223 */ /* 0x000fe20000000016 */
[----:B------:R-:W-:Y:S01]  /*6e70*/  FMUL R27, R47, R27 ;  /* 0x0000001b2f1b7220 */ /* 0x000fe20000400000 */
[--C-:B------:R-:W-:Y:S01]  /*6e80*/  HADD2.F32 R2, -RZ, R76.reuse.H0_H0 ;  /* 0x2000004cff027230 */ /* 0x100fe20000004100 */
[----:B------:R-:W-:Y:S01]  /*6e90*/  F2FP.F16.F32.PACK_AB R8, R9, R8 ;  /* 0x000000080908723e */ /* 0x000fe200000000ff */
[----:B------:R-:W-:Y:S01]  /*6ea0*/  HADD2.F32 R3, -RZ, R76.H1_H1 ;  /* 0x3000004cff037230 */ /* 0x000fe20000004100 */
[----:B------:R-:W-:Y:S01]  /*6eb0*/  F2FP.F16.F32.PACK_AB R9, R15, R10 ;  /* 0x0000000a0f09723e */ /* 0x000fe200000000ff */
[----:B------:R-:W-:Y:S01]  /*6ec0*/  FMUL R25, R47, R29 ;  /* 0x0000001d2f197220 */ /* 0x000fe20000400000 */
[--C-:B------:R-:W-:Y:S01]  /*6ed0*/  HADD2.F32 R4, -RZ, R77.reuse.H0_H0 ;  /* 0x2000004dff047230 */ /* 0x100fe20000004100 */
[----:B------:R-:W-:Y:S01]  /*6ee0*/  F2FP.F16.F32.PACK_AB R10, R13, R12 ;  /* 0x0000000c0d0a723e */ /* 0x000fe200000000ff */
[----:B------:R-:W-:Y:S01]  /*6ef0*/  FMUL R26, R47, R30 ;  /* 0x0000001e2f1a7220 */ /* 0x000fe20000400000 */
[----:B------:R-:W-:Y:S01]  /*6f00*/  F2FP.F16.F32.PACK_AB R11, R19, R14 ;  /* 0x0000000e130b723e */ /* 0x000fe200000000ff */
[C---:B------:R-:W-:Y:S01]  /*6f10*/  FFMA R27, R49.reuse, R0, R27 ;  /* 0x00000000311b7223 */ /* 0x040fe2000000001b */
[C---:B------:R-:W-:Y:S01]  /*6f20*/  FFMA R24, R49.reuse, R2, R24 ;  /* 0x0000000231187223 */ /* 0x040fe20000000018 */
[----:B------:R-:W-:Y:S02]  /*6f30*/  HADD2.F32 R0, -RZ, R77.H1_H1 ;  /* 0x3000004dff007230 */ /* 0x000fe40000004100 */
[----:B------:R-:W-:Y:S01]  /*6f40*/  FFMA R25, R49, R3, R25 ;  /* 0x0000000331197223 */ /* 0x000fe20000000019 */
[----:B------:R1:W-:Y:S01]  /*6f50*/  STS.128 [R99+0x2010], R8 ;  /* 0x0020100863007388 */ /* 0x0003e20000000c00 */
[----:B------:R-:W-:Y:S01]  /*6f60*/  FMUL R31, R47, R31 ;  /* 0x0000001f2f1f7220 */ /* 0x000fe20000400000 */
[--C-:B------:R-:W-:Y:S02]  /*6f70*/  HADD2.F32 R2, -RZ, R78.reuse.H0_H0 ;  /* 0x2000004eff027230 */ /* 0x100fe40000004100 */
[----:B------:R-:W-:Y:S01]  /*6f80*/  FFMA R26, R49, R4, R26 ;  /* 0x00000004311a7223 */ /* 0x000fe2000000001a */
[----:B------:R-:W-:Y:S02]  /*6f90*/  HADD2.F32 R3, -RZ, R78.H1_H1 ;  /* 0x3000004eff037230 */ /* 0x000fe40000004100 */
[----:B------:R-:W-:Y:S01]  /*6fa0*/  FMUL R29, R47, R33 ;  /* 0x000000212f1d7220 */ /* 0x000fe20000400000 */
[--C-:B------:R-:W-:Y:S01]  /*6fb0*/  HADD2.F32 R4, -RZ, R79.reuse.H0_H0 ;  /* 0x2000004fff047230 */ /* 0x100fe20000004100 */
[----:B------:R-:W-:Y:S01]  /*6fc0*/  F2FP.F16.F32.PACK_AB R16, R17, R16 ;  /* 0x000000101110723e */ /* 0x000fe200000000ff */
[----:B------:R-:W-:Y:S01]  /*6fd0*/  FMUL R30, R47, R34 ;  /* 0x000000222f1e7220 */ /* 0x000fe20000400000 */
        /* <DEDUP_REMOVED lines=14> */
[----:B------:R-:W-:Y:S02]  /*70c0*/  F2FP.F16.F32.PACK_AB R27, R35, R30 ;  /* 0x0000001e231b723e */ /* 0x000fe400000000ff */
[----:B------:R-:W-:Y:S02]  /*70d0*/  LEA R0, R65, UR48, 0x3 ;  /* 0x0000003041007c11 */ /* 0x000fe4000f8e18ff */
[----:B------:R-:W-:Y:S01]  /*70e0*/  @P6 SHF.L.U32 R2, R97, 0x1f, RZ ;  /* 0x0000001f61026819 */ /* 0x000fe200000006ff */
        /* <DEDUP_REMOVED lines=9> */
[----:B------:R-:W-:Y:S02]  /*7180*/  UIADD3 UR8, UP0, UPT, UR52, 0x680, URZ ;  /* 0x0000068034087890 */ /* 0x000fe4000ff1e0ff */
[----:B------:R-:W-:Y:S02]  /*7190*/  UIADD3 UR5, UPT, UPT, UR41, 0x20, URZ ;  /* 0x0000002029057890 */ /* 0x000fe4000fffe0ff */
[----:B------:R-:W-:Y:S02]  /*71a0*/  UIADD3 UR4, UPT, UPT, UR48, 0x2200, URZ ;  /* 0x0000220030047890 */ /* 0x000fe4000fffe0ff */
[----:B------:R-:W-:Y:S01]  /*71b0*/  UIADD3.X UR9, UPT, UPT, URZ, UR53, URZ, UP0, !UPT ;  /* 0x00000035ff097290 */ /* 0x000fe200087fe4ff */
[----:B------:R-:W-:Y:S01]  /*71c0*/  UMOV UR6, UR42 ;  /* 0x0000002a00067c82 */ /* 0x000fe20008000000 */
[----:B------:R-:W-:Y:S07]  /*71d0*/  UMOV UR7, UR36 ;  /* 0x0000002400077c82 */ /* 0x000fee0008000000 */
[----:B------:R2:W-:Y:S01]  /*71e0*/  UTMASTG.3D [UR4], [UR8] ;  /* 0x00000004080073b5 */ /* 0x0005e20008010000 */
[----:B------:R0:W-:Y:S01]  /*71f0*/  UTMACMDFLUSH ;  /* 0x00000000000079b7 */ /* 0x0001e20000000000 */
[----:B--2---:R-:W-:Y:S04]  /*7200*/  DEPBAR.LE SB0, 0x1 ;  /* 0x000080400000791a */ /* 0x004fe80000000000 */
.L_x_110:
[----:B------:R-:W-:Y:S05]  /*7210*/  BSYNC.RECONVERGENT B0 ;  /* 0x0000000000007941 */ /* 0x000fea0003800200 */
.L_x_109:
[----:B------:R-:W-:Y:S01]  /*7220*/  BAR.SYNC.DEFER_BLOCKING 0x1, 0x80 ;  /* 0x0042000000007b1d */ /* 0x000fe20000010000 */
[----:B------:R-:W-:Y:S04]  /*7230*/  UIADD3 UR40, UPT, UPT, UR51, 0x1, URZ ;  /* 0x0000000133287890 */ /* 0x000fe8000fffe0ff */
[----:B------:R-:W-:Y:S04]  /*7240*/  UISETP.NE.AND UP0, UPT, UR40, 0x4, UPT ;  /* 0x000000042800788c */ /* 0x000fe8000bf05270 */
[----:B------:R-:W-:Y:S01]  /*7250*/  USEL UR40, UR40, URZ, UP0 ;  /* 0x000000ff28287287 */ /* 0x000fe20008000000 */
[----:B------:R2:W-:Y:S01]  /*7260*/  @P6 SYNCS.ARRIVE.TRANS64.RED.A1T0 RZ, [R72+URZ], RZ ;  /* 0x000000ff48ff69a7 */ /* 0x0005e200081004ff */
[----:B------:R-:W-:Y:S01]  /*7270*/  BSSY B1, `(.L_x_111) ;  /* 0x0000017000017945 */ /* 0x000fe20003800000 */
[----:B------:R-:W4:Y:S02]  /*7280*/  @P6 SYNCS.PHASECHK.TRANS64.TRYWAIT P0, [R0+URZ+0x60], R2 ;  /* 0x00006002000065a7 */ /* 0x000f2400080011ff */
[----:B----4-:R-:W-:Y:S01]  /*7290*/  @P6 SEL R66, RZ, 0x1, !P0 ;  /* 0x00000001ff426807 */ /* 0x010fe20004000000 */
[----:B--2---:R-:W-:Y:S06]  /*72a0*/  @!P6 BRA `(.L_x_112) ;  /* 0x00000000004ce947 */ /* 0x004fec0003800000 */
        /* <DEDUP_REMOVED lines=9> */
[----:B------:R-:W-:Y:S04]  /*7340*/  SHF.L.U32 R6, R97, 0x1f, RZ ;  /* 0x0000001f61067819 */ /* 0x000fe800000006ff */
[----:B------:R-:W2:Y:S02]  /*7350*/  SYNCS.PHASECHK.TRANS64.TRYWAIT P0, [R0+URZ+0x60], R6 ;  /* 0x00006006000075a7 */ /* 0x000ea400080011ff */
[----:B--2---:R-:W-:Y:S05]  /*7360*/  @!P0 BRA `(.L_x_115) ;  /* 0x0000002400948947 */ /* 0x004fea0003800000 */
.L_x_114:
[----:B------:R-:W-:Y:S05]  /*7370*/  BSYNC B0 ;  /* 0x0000000000007941 */ /* 0x000fea0003800000 */
.L_x_113:
[----:B------:R-:W-:Y:S02]  /*7380*/  ISETP.NE.AND P0, PT, R67, RZ, PT ;  /* 0x000000ff4300720c */ /* 0x000fe40003f05270 */
[----:B------:R-:W-:Y:S11]  /*7390*/  IADD3 R65, PT, PT, R65, 0x1, RZ ;  /* 0x0000000141417810 */ /* 0x000ff60007ffe0ff */
[----:B------:R4:W1:Y:S04]  /*73a0*/  @P0 LDS.128 R56, [R5] ;  /* 0x0000000005380984 */ /* 0x0008680000000c00 */
[----:B------:R4:W1:Y:S04]  /*73b0*/  @P0 LDS.128 R60, [R4+0x10] ;  /* 0x00001000043c0984 */ /* 0x0008680000000c00 */
[----:B------:R4:W1:Y:S04]  /*73c0*/  @P0 LDS.128 R68, [R3+0x20] ;  /* 0x0000200003440984 */ /* 0x0008680000000c00 */
[----:B------:R4:W1:Y:S02]  /*73d0*/  @P0 LDS.128 R76, [R2+0x30] ;  /* 0x00003000024c0984 */ /* 0x0008640000000c00 */
.L_x_112:
[----:B------:R-:W-:Y:S05]  /*73e0*/  BSYNC B1 ;  /* 0x0000000000017941 */ /* 0x000fea0003800000 */
.L_x_111:
        /* <DEDUP_REMOVED lines=21> */
.L_x_116:
        /* <DEDUP_REMOVED lines=146> */
.L_x_118:
[----:B------:R-:W-:Y:S05]  /*7e60*/  BSYNC.RECONVERGENT B0 ;  /* 0x0000000000007941 */ /* 0x000fea0003800200 */
.L_x_117:
        /* <DEDUP_REMOVED lines=21> */
.L_x_122:
[----:B------:R-:W-:Y:S05]  /*7fc0*/  BSYNC B0 ;  /* 0x0000000000007941 */ /* 0x000fea0003800000 */
.L_x_121:
[----:B------:R-:W-:Y:S11]  /*7fd0*/  ISETP.NE.AND P0, PT, R67, RZ, PT ;  /* 0x000000ff4300720c */ /* 0x000ff60003f05270 */
[----:B------:R-:W-:Y:S02]  /*7fe0*/  @!UPT UIADD3 URZ, UPT, UPT, URZ, URZ, URZ ;  /* 0x000000fffffff290 */ /* 0x000fe4000fffe0ff */
[----:B------:R4:W1:Y:S04]  /*7ff0*/  @P0 LDS.128 R56, [R4] ;  /* 0x0000000004380984 */ /* 0x0008680000000c00 */
[----:B------:R4:W1:Y:S04]  /*8000*/  @P0 LDS.128 R60, [R3+0x10] ;  /* 0x00001000033c0984 */ /* 0x0008680000000c00 */
[----:B------:R4:W1:Y:S04]  /*8010*/  @P0 LDS.128 R68, [R2+0x20] ;  /* 0x0000200002440984 */ /* 0x0008680000000c00 */
[----:B------:R4:W1:Y:S02]  /*8020*/  @P0 LDS.128 R76, [R65+0x30] ;  /* 0x00003000414c0984 */ /* 0x0008640000000c00 */
.L_x_120:
[----:B------:R-:W-:Y:S05]  /*8030*/  BSYNC B1 ;  /* 0x0000000000017941 */ /* 0x000fea0003800000 */
.L_x_119:
        /* <DEDUP_REMOVED lines=21> */
.L_x_124:
[----:B------:R-:W-:Y:S01]  /*8190*/  ISETP.NE.AND P0, PT, R102, RZ, PT ;  /* 0x000000ff6600720c */ /* 0x000fe20003f05270 */
[----:B------:R-:W-:Y:S05]  /*81a0*/  WARPSYNC.ALL ;  /* 0x0000000000007948 */ /* 0x000fea0003800000 */
[----:B------:R-:W-:Y:S01]  /*81b0*/  R2UR UR4, R48 ;  /* 0x00000000300472ca */ /* 0x000fe200000e0000 */
[--C-:B-1----:R-:W-:Y:S01]  /*81c0*/  HADD2.F32 R0, -RZ, R56.reuse.H0_H0 ;  /* 0x20000038ff007230 */ /* 0x102fe20000004100 */
[----:B------:R-:W-:Y:S01]  /*81d0*/  R2UR UR5, R64 ;  /* 0x00000000400572ca */ /* 0x000fe200000e0000 */
[----:B----4-:R-:W-:Y:S01]  /*81e0*/  HADD2.F32 R2, -RZ, R56.H1_H1 ;  /* 0x30000038ff027230 */ /* 0x010fe20000004100 */
[----:B------:R-:W-:Y:S01]  /*81f0*/  BSSY.RECONVERGENT B0, `(.L_x_125) ;  /* 0x0000089000007945 */ /* 0x000fe20003800200 */
[--C-:B------:R-:W-:Y:S02]  /*8200*/  HADD2.F32 R3, -RZ, R57.reuse.H0_H0 ;  /* 0x20000039ff037230 */ /* 0x100fe40000004100 */
[----:B------:R-:W-:Y:S02]  /*8210*/  HADD2.F32 R48, -RZ, R57.H1_H1 ;  /* 0x30000039ff307230 */ /* 0x000fe40000004100 */
[--C-:B------:R-:W-:Y:S02]  /*8220*/  HADD2.F32 R50, -RZ, R58.reuse.H0_H0 ;  /* 0x2000003aff327230 */ /* 0x100fe40000004100 */
[----:B------:R-:W-:Y:S02]  /*8230*/  HADD2.F32 R51, -RZ, R58.H1_H1 ;  /* 0x3000003aff337230 */ /* 0x000fe40000004100 */
[----:B------:R-:W1:Y:S01]  /*8240*/  LDTM.x32 R4, tmem[UR4+0x60] ;  /* 0x00006004000479ee */ /* 0x000e6200082c0000 */
[----:B------:R-:W-:Y:S01]  /*8250*/  NOP ;  /* 0x0000000000007918 */ /* 0x000fe20000000000 */
[----:B------:R-:W-:Y:S01]  /*8260*/  UIADD3 UR5, UPT, UPT, UR5, 0xf0, URZ ;  /* 0x000000f005057890 */ /* 0x000fe2000fffe0ff */
[--C-:B------:R-:W-:Y:S02]  /*8270*/  HADD2.F32 R52, -RZ, R59.reuse.H0_H0 ;  /* 0x2000003bff347230 */ /* 0x100fe40000004100 */
[----:B------:R-:W-:Y:S01]  /*8280*/  HADD2.F32 R53, -RZ, R59.H1_H1 ;  /* 0x3000003bff357230 */ /* 0x000fe20000004100 */
[----:B------:R-:W-:Y:S01]  /*8290*/  UPRMT UR5, UR37, 0x654, UR5 ;  /* 0x0000065425057896 */ /* 0x000fe20008000005 */
[--C-:B------:R-:W-:Y:S02]  /*82a0*/  HADD2.F32 R54, -RZ, R60.reuse.H0_H0 ;  /* 0x2000003cff367230 */ /* 0x100fe40000004100 */
[----:B------:R-:W-:Y:S02]  /*82b0*/  HADD2.F32 R55, -RZ, R60.H1_H1 ;  /* 0x3000003cff377230 */ /* 0x000fe40000004100 */
[--C-:B------:R-:W-:Y:S02]  /*82c0*/  HADD2.F32 R56, -RZ, R61.reuse.H0_H0 ;  /* 0x2000003dff387230 */ /* 0x100fe40000004100 */
[----:B------:R-:W-:Y:S02]  /*82d0*/  HADD2.F32 R57, -RZ, R61.H1_H1 ;  /* 0x3000003dff397230 */ /* 0x000fe40000004100 */
[----:B-1----:R-:W-:Y:S01]  /*82e0*/  SYNCS.ARRIVE.TRANS64.RED.A1T0 RZ, [UR5], RZ ;  /* 0x000000ffffff79a7 */ /* 0x002fe20008100405 */
[--C-:B------:R-:W-:Y:S02]  /*82f0*/  HADD2.F32 R58, -RZ, R62.reuse.H0_H0 ;  /* 0x2000003eff3a7230 */ /* 0x100fe40000004100 */
[----:B------:R-:W-:Y:S02]  /*8300*/  HADD2.F32 R59, -RZ, R62.H1_H1 ;  /* 0x3000003eff3b7230 */ /* 0x000fe40000004100 */
[--C-:B------:R-:W-:Y:S02]  /*8310*/  HADD2.F32 R60, -RZ, R63.reuse.H0_H0 ;  /* 0x2000003fff3c7230 */ /* 0x100fe40000004100 */
[----:B------:R-:W-:Y:S02]  /*8320*/  HADD2.F32 R61, -RZ, R63.H1_H1 ;  /* 0x3000003fff3d7230 */ /* 0x000fe40000004100 */
[C---:B------:R-:W-:Y:S01]  /*8330*/  FMUL R4, R47.reuse, R4 ;  /* 0x000000042f047220 */ /* 0x040fe20000400000 */
[C---:B------:R-:W-:Y:S01]  /*8340*/  FMUL R5, R47.reuse, R5 ;  /* 0x000000052f057220 */ /* 0x040fe20000400000 */
[C---:B------:R-:W-:Y:S01]  /*8350*/  FMUL R6, R47.reuse, R6 ;  /* 0x000000062f067220 */ /* 0x040fe20000400000 */
[----:B------:R-:W-:Y:S01]  /*8360*/  FMUL R7, R47, R7 ;  /* 0x000000072f077220 */ /* 0x000fe20000400000 */
[C---:B------:R-:W-:Y:S01]  /*8370*/  FFMA R4, R49.reuse, R0, R4 ;  /* 0x0000000031047223 */ /* 0x040fe20000000004 */
[C---:B------:R-:W-:Y:S01]  /*8380*/  FFMA R5, R49.reuse, R2, R5 ;  /* 0x0000000231057223 */ /* 0x040fe20000000005 */
[C---:B------:R-:W-:Y:S01]  /*8390*/  FFMA R6, R49.reuse, R3, R6 ;  /* 0x0000000331067223 */ /* 0x040fe20000000006 */
[----:B------:R-:W-:Y:S01]  /*83a0*/  FFMA R7, R49, R48, R7 ;  /* 0x0000003031077223 */ /* 0x000fe20000000007 */
[C---:B------:R-:W-:Y:S01]  /*83b0*/  FMUL R8, R47.reuse, R8 ;  /* 0x000000082f087220 */ /* 0x040fe20000400000 */
[----:B------:R-:W-:Y:S01]  /*83c0*/  FMUL R9, R47, R9 ;  /* 0x000000092f097220 */ /* 0x000fe20000400000 */
[----:B------:R-:W-:Y:S01]  /*83d0*/  F2FP.F16.F32.PACK_AB R4, R5, R4 ;  /* 0x000000040504723e */ /* 0x000fe200000000ff */
[----:B------:R-:W-:Y:S01]  /*83e0*/  FMUL R0, R47, R10 ;  /* 0x0000000a2f007220 */ /* 0x000fe20000400000 */
[----:B------:R-:W-:Y:S01]  /*83f0*/  F2FP.F16.F32.PACK_AB R5, R7, R6 ;  /* 0x000000060705723e */ /* 0x000fe200000000ff */
[C---:B------:R-:W-:Y:S01]  /*8400*/  FFMA R8, R49.reuse, R50, R8 ;  /* 0x0000003231087223 */ /* 0x040fe20000000008 */
[C---:B------:R-:W-:Y:S01]  /*8410*/  FFMA R9, R49.reuse, R51, R9 ;  /* 0x0000003331097223 */ /* 0x040fe20000000009 */
[----:B------:R-:W-:Y:S01]  /*8420*/  FFMA R0, R49, R52, R0 ;  /* 0x0000003431007223 */ /* 0x000fe20000000000 */
[C---:B------:R-:W-:Y:S01]  /*8430*/  FMUL R2, R47.reuse, R11 ;  /* 0x0000000b2f027220 */ /* 0x040fe20000400000 */
[C---:B------:R-:W-:Y:S01]  /*8440*/  FMUL R3, R47.reuse, R12 ;  /* 0x0000000c2f037220 */ /* 0x040fe20000400000 */
[----:B------:R-:W-:Y:S01]  /*8450*/  FMUL R10, R47, R13 ;  /* 0x0000000d2f0a7220 */ /* 0x000fe20000400000 */
[----:B------:R-:W-:Y:S01]  /*8460*/  F2FP.F16.F32.PACK_AB R6, R9, R8 ;  /* 0x000000080906723e */ /* 0x000fe200000000ff */
[C---:B------:R-:W-:Y:S01]  /*8470*/  FFMA R2, R49.reuse, R53, R2 ;  /* 0x0000003531027223 */ /* 0x040fe20000000002 */
[C---:B------:R-:W-:Y:S01]  /*8480*/  FFMA R3, R49.reuse, R54, R3 ;  /* 0x0000003631037223 */ /* 0x040fe20000000003 */
[----:B------:R-:W-:Y:S01]  /*8490*/  FFMA R10, R49, R55, R10 ;  /* 0x00000037310a7223 */ /* 0x000fe2000000000a */
[C---:B------:R-:W-:Y:S01]  /*84a0*/  FMUL R11, R47.reuse, R14 ;  /* 0x0000000e2f0b7220 */ /* 0x040fe20000400000 */
[C---:B------:R-:W-:Y:S01]  /*84b0*/  FMUL R15, R47.reuse, R15 ;  /* 0x0000000f2f0f7220 */ /* 0x040fe20000400000 */
[C---:B------:R-:W-:Y:S01]  /*84c0*/  FMUL R12, R47.reuse, R16 ;  /* 0x000000102f0c7220 */ /* 0x040fe20000400000 */
[----:B------:R-:W-:Y:S01]  /*84d0*/  FMUL R13, R47, R17 ;  /* 0x000000112f0d7220 */ /* 0x000fe20000400000 */
[----:B------:R-:W-:Y:S01]  /*84e0*/  FFMA R11, R49, R56, R11 ;  /* 0x00000038310b7223 */ /* 0x000fe2000000000b */
[----:B------:R-:W-:Y:S01]  /*84f0*/  FMUL R14, R47, R18 ;  /* 0x000000122f0e7220 */ /* 0x000fe20000400000 */
[----:B------:R-:W-:Y:S01]  /*8500*/  FFMA R15, R49, R57, R15 ;  /* 0x00000039310f7223 */ /* 0x000fe2000000000f */
[--C-:B------:R-:W-:Y:S02]  /*8510*/  HADD2.F32 R62, -RZ, R68.reuse.H0_H0 ;  /* 0x20000044ff3e7230 */ /* 0x100fe40000004100 */
[----:B------:R-:W-:Y:S01]  /*8520*/  FMUL R19, R47, R19 ;  /* 0x000000132f137220 */ /* 0x000fe20000400000 */
[----:B------:R-:W-:Y:S01]  /*8530*/  F2FP.F16.F32.PACK_AB R7, R2, R0 ;  /* 0x000000000207723e */ /* 0x000fe200000000ff */
[----:B------:R-:W-:Y:S01]  /*8540*/  FFMA R12, R49, R58, R12 ;  /* 0x0000003a310c7223 */ /* 0x000fe2000000000c */
[----:B------:R-:W-:Y:S02]  /*8550*/  HADD2.F32 R63, -RZ, R68.H1_H1 ;  /* 0x30000044ff3f7230 */ /* 0x000fe40000004100 */
[----:B------:R-:W-:Y:S01]  /*8560*/  FMUL R16, R47, R20 ;  /* 0x000000142f107220 */ /* 0x000fe20000400000 */
[----:B------:R-:W-:Y:S01]  /*8570*/  FFMA R13, R49, R59, R13 ;  /* 0x0000003b310d7223 */ /* 0x000fe2000000000d */
[----:B------:R1:W-:Y:S01]  /*8580*/  STS.128 [R100+0x6000], R4 ;  /* 0x0060000464007388 */ /* 0x0003e20000000c00 */
[--C-:B------:R-:W-:Y:S02]  /*8590*/  HADD2.F32 R64, -RZ, R69.reuse.H0_H0 ;  /* 0x20000045ff407230 */ /* 0x100fe40000004100 */
[----:B------:R-:W-:Y:S01]  /*85a0*/  FMUL R17, R47, R21 ;  /* 0x000000152f117220 */ /* 0x000fe20000400000 */
[----:B------:R-:W-:Y:S01]  /*85b0*/  FFMA R14, R49, R60, R14 ;  /* 0x0000003c310e7223 */ /* 0x000fe2000000000e */
[----:B------:R-:W-:Y:S02]  /*85c0*/  HADD2.F32 R65, -RZ, R69.H1_H1 ;  /* 0x30000045ff417230 */ /* 0x000fe40000004100 */
[----:B------:R-:W-:Y:S01]  /*85d0*/  FMUL R18, R47, R22 ;  /* 0x000000162f127220 */ /* 0x000fe20000400000 */
[----:B------:R-:W-:Y:S01]  /*85e0*/  FFMA R19, R49, R61, R19 ;  /* 0x0000003d31137223 */ /* 0x000fe20000000013 */
        /* <DEDUP_REMOVED lines=11> */
[----:B------:R-:W-:Y:S01]  /*86a0*/  F2FP.F16.F32.PACK_AB R8, R10, R3 ;  /* 0x000000030a08723e */ /* 0x000fe200000000ff */
[----:B------:R-:W-:Y:S01]  /*86b0*/  FFMA R23, R49, R65, R23 ;  /* 0x0000004131177223 */ /* 0x000fe20000000017 */
[----:B------:R-:W-:Y:S01]  /*86c0*/  F2FP.F16.F32.PACK_AB R9, R15, R11 ;  /* 0x0000000b0f09723e */ /* 0x000fe200000000ff */
[--C-:B------:R-:W-:Y:S02]  /*86d0*/  HADD2.F32 R70, -RZ, R76.reuse.H0_H0 ;  /* 0x2000004cff467230 */ /* 0x100fe40000004100 */
[----:B------:R-:W-:Y:S01]  /*86e0*/  FMUL R27, R47, R27 ;  /* 0x0000001b2f1b7220 */ /* 0x000fe20000400000 */
[----:B------:R-:W-:Y:S01]  /*86f0*/  F2FP.F16.F32.PACK_AB R10, R13, R12 ;  /* 0x0000000c0d0a723e */ /* 0x000fe200000000ff */
[----:B------:R-:W-:Y:S01]  /*8700*/  FFMA R20, R49, R66, R20 ;  /* 0x0000004231147223 */ /* 0x000fe20000000014 */
[----:B------:R-:W-:Y:S01]  /*8710*/  F2FP.F16.F32.PACK_AB R11, R19, R14 ;  /* 0x0000000e130b723e */ /* 0x000fe200000000ff */
[----:B------:R-:W-:Y:S02]  /*8720*/  HADD2.F32 R71, -RZ, R76.H1_H1 ;  /* 0x3000004cff477230 */ /* 0x000fe40000004100 */
[----:B------:R-:W-:Y:S01]  /*8730*/  FMUL R24, R47, R28 ;  /* 0x0000001c2f187220 */ /* 0x000fe20000400000 */
[----:B------:R-:W-:Y:S01]  /*8740*/  FFMA R21, R49, R67, R21 ;  /* 0x0000004331157223 */ /* 0x000fe20000000015 */
[--C-:B------:R-:W-:Y:S01]  /*8750*/  HADD2.F32 R72, -RZ, R77.reuse.H0_H0 ;  /* 0x2000004dff487230 */ /* 0x100fe20000004100 */
[----:B------:R1:W-:Y:S01]  /*8760*/  STS.128 [R99+0x6010], R8 ;  /* 0x0060100863007388 */ /* 0x0003e20000000c00 */
        /* <DEDUP_REMOVED lines=49> */
.L_x_126:
[----:B------:R-:W-:Y:S05]  /*8a80*/  BSYNC.RECONVERGENT B0 ;  /* 0x0000000000007941 */ /* 0x000fea0003800200 */
.L_x_125:
[----:B------:R-:W-:Y:S01]  /*8a90*/  BAR.SYNC.DEFER_BLOCKING 0x1, 0x80 ;  /* 0x0042000000007b1d */ /* 0x000fe20000010000 */
[----:B------:R-:W-:Y:S01]  /*8aa0*/  UISETP.NE.AND UP0, UPT, UR49, -0x4, UPT ;  /* 0xfffffffc3100788c */ /* 0x000fe2000bf05270 */
[----:B------:R-:W-:Y:S08]  /*8ab0*/  IADD3 R45, PT, PT, R45, 0x1, RZ ;  /* 0x000000012d2d7810 */ /* 0x000ff00007ffe0ff */
[----:B------:R-:W-:Y:S05]  /*8ac0*/  BRA.U !UP0, `(.L_x_127) ;  /* 0x0000000108287547 */ /* 0x000fea000b800000 */
[----:B------:R-:W-:Y:S01]  /*8ad0*/  ISETP.NE.AND P0, PT, R107, RZ, PT ;  /* 0x000000ff6b00720c */ /* 0x000fe20003f05270 */
[----:B------:R-:W-:Y:S01]  /*8ae0*/  IMAD.U32 R2, RZ, RZ, UR51 ;  /* 0x00000033ff027e24 */ /* 0x000fe2000f8e00ff */
[----:B------:R-:W-:Y:S01]  /*8af0*/  UIADD3 UR51, UPT, UPT, UR51, 0x1, URZ ;  /* 0x0000000133337890 */ /* 0x000fe2000fffe0ff */
[----:B------:R-:W-:Y:S03]  /*8b00*/  IMAD.U32 R0, RZ, RZ, UR37 ;  /* 0x00000025ff007e24 */ /* 0x000fe6000f8e00ff */
[----:B------:R-:W-:Y:S04]  /*8b10*/  UISETP.NE.AND UP0, UPT, UR51, 0x4, UPT ;  /* 0x000000043300788c */ /* 0x000fe8000bf05270 */
[----:B------:R-:W-:Y:S03]  /*8b20*/  USEL UR51, UR51, URZ, UP0 ;  /* 0x000000ff33337287 */ /* 0x000fe60008000000 */
[----:B------:R-:W-:Y:S05]  /*8b30*/  @P0 LEA R2, R2, UR48, 0x3 ;  /* 0x0000003002020c11 */ /* 0x000fea000f8e18ff */
[----:B------:R-:W-:Y:S05]  /*8b40*/  @P0 VIADD R2, R2, 0x80 ;  /* 0x0000008002020836 */ /* 0x000fea0000000000 */
[----:B------:R-:W-:Y:S04]  /*8b50*/  @P0 PRMT R0, R0, 0x654, R2 ;  /* 0x0000065400000816 */ /* 0x000fe80000000002 */
[----:B------:R2:W-:Y:S03]  /*8b60*/  @P0 SYNCS.ARRIVE.TRANS64.RED.A1T0 RZ, [R0+URZ], RZ ;  /* 0x000000ff00ff09a7 */ /* 0x0005e600081004ff */
.L_x_127:
[----:B------:R-:W-:Y:S01]  /*8b70*/  ISETP.NE.AND P2, PT, R103, RZ, PT ;  /* 0x000000ff6700720c */ /* 0x000fe20003f45270 */
[----:B------:R-:W-:Y:S01]  /*8b80*/  UIADD3 UR49, UPT, UPT, UR49, 0x4, URZ ;  /* 0x0000000431317890 */ /* 0x000fe2000fffe0ff */
[----:B------:R-:W-:Y:S01]  /*8b90*/  ISETP.NE.AND P0, PT, R105, 0x2, PT ;  /* 0x000000026900780c */ /* 0x000fe20003f05270 */
[----:B------:R-:W-:Y:S01]  /*8ba0*/  IMAD.IADD R14, R43, 0x1, R86 ;  /* 0x000000012b0e7824 */ /* 0x000fe200078e0256 */
[----:B------:R-:W-:Y:S01]  /*8bb0*/  ISETP.NE.AND P1, PT, R45, 0x4, PT ;  /* 0x000000042d00780c */ /* 0x000fe20003f25270 */
[----:B------:R-:W-:Y:S01]  /*8bc0*/  IMAD.IADD R15, R44, 0x1, R87 ;  /* 0x000000012c0f7824 */ /* 0x000fe200078e0257 */
[----:B------:R-:W-:Y:S02]  /*8bd0*/  SEL R2, RZ, 0x1, P0 ;  /* 0x00000001ff027807 */ /* 0x000fe40000000000 */
[----:B--2---:R-:W-:Y:S02]  /*8be0*/  SEL R0, RZ, 0x1, P1 ;  /* 0x00000001ff007807 */ /* 0x004fe40000800000 */
[----:B------:R-:W-:Y:S02]  /*8bf0*/  LOP3.LUT R95, R95, R2, RZ, 0x3c, !PT ;  /* 0x000000025f5f7212 */ /* 0x000fe400078e3cff */
[----:B------:R-:W-:Y:S02]  /*8c00*/  LOP3.LUT R96, R96, R0, RZ, 0x3c, !PT ;  /* 0x0000000060607212 */ /* 0x000fe400078e3cff */
[----:B------:R-:W-:Y:S02]  /*8c10*/  @P2 R2UR UR36, R94 ;  /* 0x000000005e2422ca */ /* 0x000fe400000e0000 */
[----:B------:R-:W-:Y:S02]  /*8c20*/  SEL R105, R105, RZ, P0 ;  /* 0x000000ff69697207 */ /* 0x000fe40000000000 */
[----:B------:R-:W-:Y:S01]  /*8c30*/  SEL R45, R45, RZ, P1 ;  /* 0x000000ff2d2d7207 */ /* 0x000fe20000800000 */
[----:B------:R-:W-:Y:S10]  /*8c40*/  @P2 BRA `(.L_x_128) ;  /* 0xffffffc000502947 */ /* 0x000ff4000383ffff */
[----:B------:R-:W-:-:S09]  /*8c50*/  UISETP.NE.AND UP0, UPT, UR50, URZ, UPT ;  /* 0x000000ff3200728c */ /* 0x000fd2000bf05270 */
[----:B------:R-:W-:Y:S05]  /*8c60*/  BRA.U !UP0, `(.L_x_129) ;  /* 0x0000000108487547 */ /* 0x000fea000b800000 */
[----:B------:R-:W2:Y:S02]  /*8c70*/  LDCU.64 UR4, c[0x0][0x890] ;  /* 0x00011200ff0477ac */ /* 0x000ea40008000a00 */
[----:B--2---:R-:W-:-:S04]  /*8c80*/  UISETP.NE.U32.AND UP0, UPT, UR4, URZ, UPT ;  /* 0x000000ff0400728c */ /* 0x004fc8000bf05070 */
[----:B------:R-:W-:-:S09]  /*8c90*/  UISETP.NE.AND.EX UP0, UPT, UR5, URZ, UPT, UP0 ;  /* 0x000000ff0500728c */ /* 0x000fd2000bf05300 */
[----:B------:R-:W-:Y:S05]  /*8ca0*/  BRA.U UP0, `(.L_x_130) ;  /* 0x00000001000c7547 */ /* 0x000fea000b800000 */
[----:B------:R-:W-:-:S13]  /*8cb0*/  FSETP.NEU.AND P0, PT, R49, RZ, PT ;  /* 0x000000ff3100720b */ /* 0x000fda0003f0d000 */
[----:B------:R-:W-:Y:S05]  /*8cc0*/  @!P0 EXIT ;  /* 0x000000000000894d */ /* 0x000fea0003800000 */
[----:B------:R-:W-:Y:S05]  /*8cd0*/  BRA `(.L_x_129) ;  /* 0x00000000002c7947 */ /* 0x000fea0003800000 */
.L_x_130:
[----:B------:R-:W-:Y:S01]  /*8ce0*/  ISETP.NE.AND P0, PT, R104, RZ, PT ;  /* 0x000000ff6800720c */ /* 0x000fe20003f05270 */
[----:B------:R-:W-:-:S12]  /*8cf0*/  BSSY.RECONVERGENT B0, `(.L_x_129) ;  /* 0x0000009000007945 */ /* 0x000fd80003800200 */
[----:B------:R-:W-:Y:S05]  /*8d00*/  @P0 BRA `(.L_x_131) ;  /* 0x0000000000140947 */ /* 0x000fea0003800000 */
[----:B------:R-:W2:Y:S02]  /*8d10*/  LDCU.64 UR4, c[0x0][0x888] ;  /* 0x00011100ff0477ac */ /* 0x000ea40008000a00 */
[----:B--2---:R-:W-:-:S04]  /*8d20*/  ISETP.NE.U32.AND P0, PT, RZ, UR4, PT ;  /* 0x00000004ff007c0c */ /* 0x004fc8000bf05070 */
[----:B------:R-:W-:-:S13]  /*8d30*/  ISETP.NE.AND.EX P0, PT, RZ, UR5, PT, P0 ;  /* 0x00000005ff007c0c */ /* 0x000fda000bf05300 */
[----:B------:R-:W-:Y:S05]  /*8d40*/  @!P0 EXIT ;  /* 0x000000000000894d */ /* 0x000fea0003800000 */
[----:B------:R-:W-:Y:S05]  /*8d50*/  BRA `(.L_x_132) ;  /* 0x0000000000087947 */ /* 0x000fea0003800000 */
.L_x_131:
[----:B------:R-:W-:-:S13]  /*8d60*/  FSETP.NEU.AND P0, PT, R49, RZ, PT ;  /* 0x000000ff3100720b */ /* 0x000fda0003f0d000 */
[----:B------:R-:W-:Y:S05]  /*8d70*/  @!P0 EXIT ;  /* 0x000000000000894d */ /* 0x000fea0003800000 */
.L_x_132:
[----:B------:R-:W-:Y:S05]  /*8d80*/  BSYNC.RECONVERGENT B0 ;  /* 0x0000000000007941 */ /* 0x000fea0003800200 */
.L_x_129:
[----:B------:R-:W-:Y:S01]  /*8d90*/  ULEA UR4, UR51, UR48, 0x3 ;  /* 0x0000003033047291 */ /* 0x000fe2000f8e18ff */
[----:B------:R-:W-:-:S04]  /*8da0*/  DEPBAR.LE SB0, 0x0 ;  /* 0x000080000000791a */ /* 0x000fc80000000000 */
[----:B------:R-:W-:-:S04]  /*8db0*/  UIADD3 UR4, UPT, UPT, UR4, 0x80, URZ ;  /* 0x0000008004047890 */ /* 0x000fc8000fffe0ff */
[----:B------:R-:W-:-:S09]  /*8dc0*/  UPRMT UR4, UR37, 0x654, UR4 ;  /* 0x0000065425047896 */ /* 0x000fd20008000004 */
[----:B------:R-:W-:Y:S01]  /*8dd0*/  SYNCS.ARRIVE.TRANS64.RED.A1T0 RZ, [UR4], RZ ;  /* 0x000000ffffff79a7 */ /* 0x000fe20008100404 */
[----:B------:R-:W-:Y:S05]  /*8de0*/  EXIT ;  /* 0x000000000000794d */ /* 0x000fea0003800000 */
.L_x_19:
[----:B--2---:R2:W1:Y:S02]  /*8df0*/  SYNCS.PHASECHK.TRANS64.TRYWAIT P0, [R2+URZ+0x120], R3 ;  /* 0x00012003020075a7 */ /* 0x00446400080011ff */
[----:B-1----:R-:W-:Y:S05]  /*8e00*/  @!P0 NANOSLEEP.SYNCS 0x989680 ;  /* 0x009896800000895d */ /* 0x002fea0003900000 */
[----:B------:R-:W1:Y:S02]  /*8e10*/  @!P0 SYNCS.PHASECHK.TRANS64 P0, [R2+URZ+0x120], R3 ;  /* 0x00012003020085a7 */ /* 0x000e6400080010ff */
[----:B-1----:R-:W-:Y:S05]  /*8e20*/  @!P0 BRA `(.L_x_19) ;  /* 0xfffffffc00f08947 */ /* 0x002fea000383ffff */
[----:B------:R-:W-:Y:S05]  /*8e30*/  BRA `(.L_x_133) ;  /* 0xffffff8400f87947 */ /* 0x000fea000383ffff */
.L_x_22:
[----:B-1----:R-:W-:-:S07]  /*8e40*/  MOV R2, UR33 ;  /* 0x0000002100027c02 */ /* 0x002fce0008000f00 */
.L_x_134:
[----:B-1----:R1:W2:Y:S02]  /*8e50*/  SYNCS.PHASECHK.TRANS64.TRYWAIT P0, [R2+URZ+0x30], R4 ;  /* 0x00003004020075a7 */ /* 0x0022a400080011ff */
[----:B--2---:R-:W-:Y:S05]  /*8e60*/  @!P0 NANOSLEEP.SYNCS 0x989680 ;  /* 0x009896800000895d */ /* 0x004fea0003900000 */
[----:B------:R-:W2:Y:S02]  /*8e70*/  @!P0 SYNCS.PHASECHK.TRANS64 P0, [R2+URZ+0x30], R4 ;  /* 0x00003004020085a7 */ /* 0x000ea400080010ff */
[----:B--2---:R-:W-:Y:S05]  /*8e80*/  @!P0 BRA `(.L_x_134) ;  /* 0xfffffffc00f08947 */ /* 0x004fea000383ffff */
[----:B------:R-:W-:Y:S05]  /*8e90*/  BRA `(.L_x_21) ;  /* 0xffffff8800487947 */ /* 0x000fea000383ffff */
.L_x_28:
[----:B-1----:R-:W-:-:S07]  /*8ea0*/  MOV R2, UR17 ;  /* 0x0000001100027c02 */ /* 0x002fce0008000f00 */
.L_x_135:
[----:B-1----:R1:W2:Y:S02]  /*8eb0*/  SYNCS.PHASECHK.TRANS64.TRYWAIT P0, [R2+URZ+0x30], R4 ;  /* 0x00003004020075a7 */ /* 0x0022a400080011ff */
[----:B--2---:R-:W-:Y:S05]  /*8ec0*/  @!P0 NANOSLEEP.SYNCS 0x989680 ;  /* 0x009896800000895d */ /* 0x004fea0003900000 */
[----:B------:R-:W2:Y:S02]  /*8ed0*/  @!P0 SYNCS.PHASECHK.TRANS64 P0, [R2+URZ+0x30], R4 ;  /* 0x00003004020085a7 */ /* 0x000ea400080010ff */
[----:B--2---:R-:W-:Y:S05]  /*8ee0*/  @!P0 BRA `(.L_x_135) ;  /* 0xfffffffc00f08947 */ /* 0x004fea000383ffff */
[----:B------:R-:W-:Y:S05]  /*8ef0*/  BRA `(.L_x_27) ;  /* 0xffffff8800ec7947 */ /* 0x000fea000383ffff */
.L_x_32:
[----:B-1----:R1:W2:Y:S02]  /*8f00*/  SYNCS.PHASECHK.TRANS64.TRYWAIT P0, [R2+URZ+0xb0], R3 ;  /* 0x0000b003020075a7 */ /* 0x0022a400080011ff */
[----:B--2---:R-:W-:Y:S05]  /*8f10*/  @!P0 NANOSLEEP.SYNCS 0x989680 ;  /* 0x009896800000895d */ /* 0x004fea0003900000 */
[----:B------:R-:W2:Y:S02]  /*8f20*/  @!P0 SYNCS.PHASECHK.TRANS64 P0, [R2+URZ+0xb0], R3 ;  /* 0x0000b003020085a7 */ /* 0x000ea400080010ff */
[----:B--2---:R-:W-:Y:S05]  /*8f30*/  @!P0 BRA `(.L_x_32) ;  /* 0xfffffffc00f08947 */ /* 0x004fea000383ffff */
[----:B------:R-:W-:Y:S05]  /*8f40*/  BRA `(.L_x_136) ;  /* 0xffffff8c00787947 */ /* 0x000fea000383ffff */
.L_x_36:
[----:B----4-:R-:W-:-:S07]  /*8f50*/  MOV R0, UR5 ;  /* 0x0000000500007c02 */ /* 0x010fce0008000f00 */
.L_x_137:
[----:B-1----:R1:W2:Y:S02]  /*8f60*/  SYNCS.PHASECHK.TRANS64.TRYWAIT P0, [R0+URZ], R2 ;  /* 0x00000002000075a7 */ /* 0x0022a400080011ff */
[----:B--2---:R-:W-:Y:S05]  /*8f70*/  @!P0 NANOSLEEP.SYNCS 0x989680 ;  /* 0x009896800000895d */ /* 0x004fea0003900000 */
[----:B------:R-:W2:Y:S02]  /*8f80*/  @!P0 SYNCS.PHASECHK.TRANS64 P0, [R0+URZ], R2 ;  /* 0x00000002000085a7 */ /* 0x000ea400080010ff */
[----:B--2---:R-:W-:Y:S05]  /*8f90*/  @!P0 BRA `(.L_x_137) ;  /* 0xfffffffc00f08947 */ /* 0x004fea000383ffff */
[----:B------:R-:W-:Y:S05]  /*8fa0*/  BRA `(.L_x_138) ;  /* 0xffffff9000e87947 */ /* 0x000fea000383ffff */
.L_x_37:
[----:B----4-:R-:W-:-:S07]  /*8fb0*/  MOV R0, UR5 ;  /* 0x0000000500007c02 */ /* 0x010fce0008000f00 */
.L_x_139:
[----:B-1----:R1:W2:Y:S02]  /*8fc0*/  SYNCS.PHASECHK.TRANS64.TRYWAIT P0, [R0+URZ], R3 ;  /* 0x00000003000075a7 */ /* 0x0022a400080011ff */
[----:B--2---:R-:W-:Y:S05]  /*8fd0*/  @!P0 NANOSLEEP.SYNCS 0x989680 ;  /* 0x009896800000895d */ /* 0x004fea0003900000 */
[----:B------:R-:W2:Y:S02]  /*8fe0*/  @!P0 SYNCS.PHASECHK.TRANS64 P0, [R0+URZ], R3 ;  /* 0x00000003000085a7 */ /* 0x000ea400080010ff */
[----:B--2---:R-:W-:Y:S05]  /*8ff0*/  @!P0 BRA `(.L_x_139) ;  /* 0xfffffffc00f08947 */ /* 0x004fea000383ffff */
[----:B------:R-:W-:Y:S05]  /*9000*/  BRA `(.L_x_140) ;  /* 0xffffff9000f47947 */ /* 0x000fea000383ffff */
.L_x_38:
[----:B----4-:R-:W-:-:S07]  /*9010*/  MOV R0, UR5 ;  /* 0x0000000500007c02 */ /* 0x010fce0008000f00 */
.L_x_141:
[----:B-1----:R1:W2:Y:S02]  /*9020*/  SYNCS.PHASECHK.TRANS64.TRYWAIT P0, [R0+URZ], R3 ;  /* 0x00000003000075a7 */ /* 0x0022a400080011ff */
[----:B--2---:R-:W-:Y:S05]  /*9030*/  @!P0 NANOSLEEP.SYNCS 0x989680 ;  /* 0x009896800000895d */ /* 0x004fea0003900000 */
[----:B------:R-:W2:Y:S02]  /*9040*/  @!P0 SYNCS.PHASECHK.TRANS64 P0, [R0+URZ], R3 ;  /* 0x00000003000085a7 */ /* 0x000ea400080010ff */
[----:B--2---:R-:W-:Y:S05]  /*9050*/  @!P0 BRA `(.L_x_141) ;  /* 0xfffffffc00f08947 */ /* 0x004fea000383ffff */
[----:B------:R-:W-:Y:S05]  /*9060*/  BRA `(.L_x_142) ;  /* 0xffffff9400007947 */ /* 0x000fea000383ffff */
.L_x_39:
[----:B----4-:R-:W-:-:S07]  /*9070*/  MOV R0, UR5 ;  /* 0x0000000500007c02 */ /* 0x010fce0008000f00 */
.L_x_143:
[----:B-1----:R1:W2:Y:S02]  /*9080*/  SYNCS.PHASECHK.TRANS64.TRYWAIT P0, [R0+URZ], R3 ;  /* 0x00000003000075a7 */ /* 0x0022a400080011ff */
[----:B--2---:R-:W-:Y:S05]  /*9090*/  @!P0 NANOSLEEP.SYNCS 0x989680 ;  /* 0x009896800000895d */ /* 0x004fea0003900000 */
[----:B------:R-:W2:Y:S02]  /*90a0*/  @!P0 SYNCS.PHASECHK.TRANS64 P0, [R0+URZ], R3 ;  /* 0x00000003000085a7 */ /* 0x000ea400080010ff */
[----:B--2---:R-:W-:Y:S05]  /*90b0*/  @!P0 BRA `(.L_x_143) ;  /* 0xfffffffc00f08947 */ /* 0x004fea000383ffff */
[----:B------:R-:W-:Y:S05]  /*90c0*/  BRA `(.L_x_144) ;  /* 0xffffff94000c7947 */ /* 0x000fea000383ffff */
.L_x_40:
[----:B----4-:R-:W-:-:S07]  /*90d0*/  MOV R0, UR5 ;  /* 0x0000000500007c02 */ /* 0x010fce0008000f00 */
.L_x_145:
[----:B-1----:R1:W2:Y:S02]  /*90e0*/  SYNCS.PHASECHK.TRANS64.TRYWAIT P0, [R0+URZ], R3 ;  /* 0x00000003000075a7 */ /* 0x0022a400080011ff */
[----:B--2---:R-:W-:Y:S05]  /*90f0*/  @!P0 NANOSLEEP.SYNCS 0x989680 ;  /* 0x009896800000895d */ /* 0x004fea0003900000 */
[----:B------:R-:W2:Y:S02]  /*9100*/  @!P0 SYNCS.PHASECHK.TRANS64 P0, [R0+URZ], R3 ;  /* 0x00000003000085a7 */ /* 0x000ea400080010ff */
[----:B--2---:R-:W-:Y:S05]  /*9110*/  @!P0 BRA `(.L_x_145) ;  /* 0xfffffffc00f08947 */ /* 0x004fea000383ffff */
[----:B------:R-:W-:Y:S05]  /*9120*/  BRA `(.L_x_146) ;  /* 0xffffff9400187947 */ /* 0x000fea000383ffff */
.L_x_43:
[----:B-1----:R1:W2:Y:S02]  /*9130*/  SYNCS.PHASECHK.TRANS64.TRYWAIT P0, [R0+URZ+0x110], R4 ;  /* 0x00011004000075a7 */ /* 0x0022a400080011ff */
[----:B--2---:R-:W-:Y:S05]  /*9140*/  @!P0 NANOSLEEP.SYNCS 0x989680 ;  /* 0x009896800000895d */ /* 0x004fea0003900000 */
[----:B------:R-:W2:Y:S02]  /*9150*/  @!P0 SYNCS.PHASECHK.TRANS64 P0, [R0+URZ+0x110], R4 ;  /* 0x00011004000085a7 */ /* 0x000ea400080010ff */
[----:B--2---:R-:W-:Y:S05]  /*9160*/  @!P0 BRA `(.L_x_43) ;  /* 0xfffffffc00f08947 */ /* 0x004fea000383ffff */
[----:B------:R-:W-:Y:S05]  /*9170*/  BRA `(.L_x_147) ;  /* 0xffffff9400747947 */ /* 0x000fea000383ffff */
.L_x_44:
[----:B------:R-:W-:-:S07]  /*9180*/  MOV R0, UR5 ;  /* 0x0000000500007c02 */ /* 0x000fce0008000f00 */
.L_x_148:
[----:B-1----:R1:W2:Y:S02]  /*9190*/  SYNCS.PHASECHK.TRANS64.TRYWAIT P0, [R0+URZ+0xc0], R5 ;  /* 0x0000c005000075a7 */ /* 0x0022a400080011ff */
[----:B--2---:R-:W-:Y:S05]  /*91a0*/  @!P0 NANOSLEEP.SYNCS 0x989680 ;  /* 0x009896800000895d */ /* 0x004fea0003900000 */
[----:B------:R-:W2:Y:S02]  /*91b0*/  @!P0 SYNCS.PHASECHK.TRANS64 P0, [R0+URZ+0xc0], R5 ;  /* 0x0000c005000085a7 */ /* 0x000ea400080010ff */
[----:B--2---:R-:W-:Y:S05]  /*91c0*/  @!P0 BRA `(.L_x_148) ;  /* 0xfffffffc00f08947 */ /* 0x004fea000383ffff */
[----:B------:R-:W-:Y:S05]  /*91d0*/  BRA `(.L_x_149) ;  /* 0xffffff9400847947 */ /* 0x000fea000383ffff */
.L_x_45:
[----:B-1----:R1:W2:Y:S02]  /*91e0*/  SYNCS.PHASECHK.TRANS64.TRYWAIT P1, [R0+URZ+0xb0], R4 ;  /* 0x0000b004000075a7 */ /* 0x0022a400080211ff */
[----:B--2---:R-:W-:Y:S05]  /*91f0*/  @!P1 NANOSLEEP.SYNCS 0x989680 ;  /* 0x009896800000995d */ /* 0x004fea0003900000 */
[----:B------:R-:W2:Y:S02]  /*9200*/  @!P1 SYNCS.PHASECHK.TRANS64 P1, [R0+URZ+0xb0], R4 ;  /* 0x0000b004000095a7 */ /* 0x000ea400080210ff */
[----:B--2---:R-:W-:Y:S05]  /*9210*/  @!P1 BRA `(.L_x_45) ;  /* 0xfffffffc00f09947 */ /* 0x004fea000383ffff */
[----:B------:R-:W-:Y:S05]  /*9220*/  BRA `(.L_x_150) ;  /* 0xffffff9400b47947 */ /* 0x000fea000383ffff */
.L_x_48:
[----:B------:R-:W-:-:S07]  /*9230*/  MOV R0, UR5 ;  /* 0x0000000500007c02 */ /* 0x000fce0008000f00 */
.L_x_151:
[----:B-1----:R1:W2:Y:S02]  /*9240*/  SYNCS.PHASECHK.TRANS64.TRYWAIT P0, [R0+URZ+0xc0], R2 ;  /* 0x0000c002000075a7 */ /* 0x0022a400080011ff */
[----:B--2---:R-:W-:Y:S05]  /*9250*/  @!P0 NANOSLEEP.SYNCS 0x989680 ;  /* 0x009896800000895d */ /* 0x004fea0003900000 */
[----:B------:R-:W2:Y:S02]  /*9260*/  @!P0 SYNCS.PHASECHK.TRANS64 P0, [R0+URZ+0xc0], R2 ;  /* 0x0000c002000085a7 */ /* 0x000ea400080010ff */
[----:B--2---:R-:W-:Y:S05]  /*9270*/  @!P0 BRA `(.L_x_151) ;  /* 0xfffffffc00f08947 */ /* 0x004fea000383ffff */
[----:B------:R-:W-:Y:S05]  /*9280*/  BRA `(.L_x_47) ;  /* 0xffffff9800087947 */ /* 0x000fea000383ffff */
.L_x_55:
[----:B-1----:R1:W2:Y:S02]  /*9290*/  SYNCS.PHASECHK.TRANS64.TRYWAIT P1, [R0+URZ+0xb0], R2 ;  /* 0x0000b002000075a7 */ /* 0x0022a400080211ff */
[----:B--2---:R-:W-:Y:S05]  /*92a0*/  @!P1 NANOSLEEP.SYNCS 0x989680 ;  /* 0x009896800000995d */ /* 0x004fea0003900000 */
[----:B------:R-:W2:Y:S02]  /*92b0*/  @!P1 SYNCS.PHASECHK.TRANS64 P1, [R0+URZ+0xb0], R2 ;  /* 0x0000b002000095a7 */ /* 0x000ea400080210ff */
[----:B--2---:R-:W-:Y:S05]  /*92c0*/  @!P1 BRA `(.L_x_55) ;  /* 0xfffffffc00f09947 */ /* 0x004fea000383ffff */
[----:B------:R-:W-:Y:S05]  /*92d0*/  BRA `(.L_x_152) ;  /* 0xffffff9c00787947 */ /* 0x000fea000383ffff */
.L_x_56:
[----:B------:R-:W-:-:S07]  /*92e0*/  MOV R2, UR7 ;  /* 0x0000000700027c02 */ /* 0x000fce0008000f00 */
.L_x_153:
[----:B-1----:R1:W2:Y:S02]  /*92f0*/  SYNCS.PHASECHK.TRANS64.TRYWAIT P0, [R2+URZ+0xf0], R0 ;  /* 0x0000f000020075a7 */ /* 0x0022a400080011ff */
[----:B--2---:R-:W-:Y:S05]  /*9300*/  @!P0 NANOSLEEP.SYNCS 0x989680 ;  /* 0x009896800000895d */ /* 0x004fea0003900000 */
[----:B------:R-:W2:Y:S02]  /*9310*/  @!P0 SYNCS.PHASECHK.TRANS64 P0, [R2+URZ+0xf0], R0 ;  /* 0x0000f000020085a7 */ /* 0x000ea400080010ff */
[----:B--2---:R-:W-:Y:S05]  /*9320*/  @!P0 BRA `(.L_x_153) ;  /* 0xfffffffc00f08947 */ /* 0x004fea000383ffff */
[----:B------:R-:W-:Y:S05]  /*9330*/  BRA `(.L_x_154) ;  /* 0xffffff9c00b07947 */ /* 0x000fea000383ffff */
.L_x_59:
[----:B------:R-:W-:Y:S07]  /*9340*/  MOV R0, UR6 ;  /* 0x0000000600007c02 */ /* 0x000fee0008000f00 */
.L_x_155:
[----:B-1----:R1:W2:Y:S02]  /*9350*/  SYNCS.PHASECHK.TRANS64.TRYWAIT P0, [R0+URZ], R2 ;  /* 0x00000002000075a7 */ /* 0x0022a400080011ff */
[----:B--2---:R-:W-:Y:S05]  /*9360*/  @!P0 NANOSLEEP.SYNCS 0x989680 ;  /* 0x009896800000895d */ /* 0x004fea0003900000 */
[----:B------:R-:W2:Y:S02]  /*9370*/  @!P0 SYNCS.PHASECHK.TRANS64 P0, [R0+URZ], R2 ;  /* 0x00000002000085a7 */ /* 0x000ea400080010ff */
[----:B--2---:R-:W-:Y:S05]  /*9380*/  @!P0 BRA `(.L_x_155) ;  /* 0xfffffffc00f08947 */ /* 0x004fea000383ffff */
[----:B------:R-:W-:Y:S05]  /*9390*/  BRA `(.L_x_58) ;  /* 0xffffff9c00cc7947 */ /* 0x000fea000383ffff */
.L_x_62:
[----:B------:R-:W-:-:S07]  /*93a0*/  MOV R0, UR6 ;  /* 0x0000000600007c02 */ /* 0x000fce0008000f00 */
.L_x_156:
[----:B--2---:R2:W4:Y:S02]  /*93b0*/  SYNCS.PHASECHK.TRANS64.TRYWAIT P0, [R0+URZ], R2 ;  /* 0x00000002000075a7 */ /* 0x00452400080011ff */
[----:B----4-:R-:W-:Y:S05]  /*93c0*/  @!P0 NANOSLEEP.SYNCS 0x989680 ;  /* 0x009896800000895d */ /* 0x010fea0003900000 */
[----:B------:R-:W4:Y:S02]  /*93d0*/  @!P0 SYNCS.PHASECHK.TRANS64 P0, [R0+URZ], R2 ;  /* 0x00000002000085a7 */ /* 0x000f2400080010ff */
[----:B----4-:R-:W-:Y:S05]  /*93e0*/  @!P0 BRA `(.L_x_156) ;  /* 0xfffffffc00f08947 */ /* 0x010fea000383ffff */
[----:B------:R-:W-:Y:S05]  /*93f0*/  BRA `(.L_x_157) ;  /* 0xffffffa000a87947 */ /* 0x000fea000383ffff */
.L_x_63:
[----:B------:R-:W-:-:S07]  /*9400*/  MOV R0, UR6 ;  /* 0x0000000600007c02 */ /* 0x000fce0008000f00 */
.L_x_158:
[----:B-1----:R1:W2:Y:S02]  /*9410*/  SYNCS.PHASECHK.TRANS64.TRYWAIT P0, [R0+URZ], R3 ;  /* 0x00000003000075a7 */ /* 0x0022a400080011ff */
[----:B--2---:R-:W-:Y:S05]  /*9420*/  @!P0 NANOSLEEP.SYNCS 0x989680 ;  /* 0x009896800000895d */ /* 0x004fea0003900000 */
[----:B------:R-:W2:Y:S02]  /*9430*/  @!P0 SYNCS.PHASECHK.TRANS64 P0, [R0+URZ], R3 ;  /* 0x00000003000085a7 */ /* 0x000ea400080010ff */
[----:B--2---:R-:W-:Y:S05]  /*9440*/  @!P0 BRA `(.L_x_158) ;  /* 0xfffffffc00f08947 */ /* 0x004fea000383ffff */
[----:B------:R-:W-:Y:S05]  /*9450*/  BRA `(.L_x_159) ;  /* 0xffffffa000b47947 */ /* 0x000fea000383ffff */
.L_x_64:
[----:B------:R-:W-:-:S07]  /*9460*/  MOV R0, UR6 ;  /* 0x0000000600007c02 */ /* 0x000fce0008000f00 */
.L_x_160:
[----:B-1----:R1:W2:Y:S02]  /*9470*/  SYNCS.PHASECHK.TRANS64.TRYWAIT P0, [R0+URZ], R3 ;  /* 0x00000003000075a7 */ /* 0x0022a400080011ff */
[----:B--2---:R-:W-:Y:S05]  /*9480*/  @!P0 NANOSLEEP.SYNCS 0x989680 ;  /* 0x009896800000895d */ /* 0x004fea0003900000 */
[----:B------:R-:W2:Y:S02]  /*9490*/  @!P0 SYNCS.PHASECHK.TRANS64 P0, [R0+URZ], R3 ;  /* 0x00000003000085a7 */ /* 0x000ea400080010ff */
[----:B--2---:R-:W-:Y:S05]  /*94a0*/  @!P0 BRA `(.L_x_160) ;  /* 0xfffffffc00f08947 */ /* 0x004fea000383ffff */
[----:B------:R-:W-:Y:S05]  /*94b0*/  BRA `(.L_x_161) ;  /* 0xffffffa000c07947 */ /* 0x000fea000383ffff */
.L_x_65:
[----:B-1----:R-:W-:-:S07]  /*94c0*/  MOV R0, UR7 ;  /* 0x0000000700007c02 */ /* 0x002fce0008000f00 */
.L_x_162:
[----:B-1----:R1:W2:Y:S02]  /*94d0*/  SYNCS.PHASECHK.TRANS64.TRYWAIT P0, [R0+URZ], R2 ;  /* 0x00000002000075a7 */ /* 0x0022a400080011ff */
[----:B--2---:R-:W-:Y:S05]  /*94e0*/  @!P0 NANOSLEEP.SYNCS 0x989680 ;  /* 0x009896800000895d */ /* 0x004fea0003900000 */
[----:B------:R-:W2:Y:S02]  /*94f0*/  @!P0 SYNCS.PHASECHK.TRANS64 P0, [R0+URZ], R2 ;  /* 0x00000002000085a7 */ /* 0x000ea400080010ff */
[----:B--2---:R-:W-:Y:S05]  /*9500*/  @!P0 BRA `(.L_x_162) ;  /* 0xfffffffc00f08947 */ /* 0x004fea000383ffff */
[----:B------:R-:W-:Y:S05]  /*9510*/  BRA `(.L_x_163) ;  /* 0xffffffa000cc7947 */ /* 0x000fea000383ffff */
.L_x_70:
[----:B--2---:R2:W3:Y:S02]  /*9520*/  SYNCS.PHASECHK.TRANS64.TRYWAIT P0, [R0+URZ+0xb0], R2 ;  /* 0x0000b002000075a7 */ /* 0x0044e400080011ff */
[----:B---3--:R-:W-:Y:S05]  /*9530*/  @!P0 NANOSLEEP.SYNCS 0x989680 ;  /* 0x009896800000895d */ /* 0x008fea0003900000 */
[----:B------:R-:W3:Y:S02]  /*9540*/  @!P0 SYNCS.PHASECHK.TRANS64 P0, [R0+URZ+0xb0], R2 ;  /* 0x0000b002000085a7 */ /* 0x000ee400080010ff */
[----:B---3--:R-:W-:Y:S05]  /*9550*/  @!P0 BRA `(.L_x_70) ;  /* 0xfffffffc00f08947 */ /* 0x008fea000383ffff */
[----:B------:R-:W-:Y:S05]  /*9560*/  BRA `(.L_x_164) ;  /* 0xffffffa400d87947 */ /* 0x000fea000383ffff */
.L_x_73:
[----:B------:R-:W-:Y:S07]  /*9570*/  MOV R0, UR7 ;  /* 0x0000000700007c02 */ /* 0x000fee0008000f00 */
.L_x_165:
[----:B--2---:R2:W3:Y:S02]  /*9580*/  SYNCS.PHASECHK.TRANS64.TRYWAIT P0, [R0+URZ+0xa8], R2 ;  /* 0x0000a802000075a7 */ /* 0x0044e400080011ff */
[----:B---3--:R-:W-:Y:S05]  /*9590*/  @!P0 NANOSLEEP.SYNCS 0x989680 ;  /* 0x009896800000895d */ /* 0x008fea0003900000 */
[----:B------:R-:W3:Y:S02]  /*95a0*/  @!P0 SYNCS.PHASECHK.TRANS64 P0, [R0+URZ+0xa8], R2 ;  /* 0x0000a802000085a7 */ /* 0x000ee400080010ff */
[----:B---3--:R-:W-:Y:S05]  /*95b0*/  @!P0 BRA `(.L_x_165) ;  /* 0xfffffffc00f08947 */ /* 0x008fea000383ffff */
[----:B------:R-:W-:Y:S05]  /*95c0*/  BRA `(.L_x_72) ;  /* 0xffffffa800b87947 */ /* 0x000fea000383ffff */
.L_x_76:
[----:B------:R-:W-:Y:S07]  /*95d0*/  MOV R0, UR7 ;  /* 0x0000000700007c02 */ /* 0x000fee0008000f00 */
.L_x_166:
[----:B-1----:R1:W2:Y:S02]  /*95e0*/  SYNCS.PHASECHK.TRANS64.TRYWAIT P0, [R0+URZ+0x80], R14 ;  /* 0x0000800e000075a7 */ /* 0x0022a400080011ff */
[----:B--2---:R-:W-:Y:S05]  /*95f0*/  @!P0 NANOSLEEP.SYNCS 0x989680 ;  /* 0x009896800000895d */ /* 0x004fea0003900000 */
[----:B------:R-:W2:Y:S02]  /*9600*/  @!P0 SYNCS.PHASECHK.TRANS64 P0, [R0+URZ+0x80], R14 ;  /* 0x0000800e000085a7 */ /* 0x000ea400080010ff */
[----:B--2---:R-:W-:Y:S05]  /*9610*/  @!P0 BRA `(.L_x_166) ;  /* 0xfffffffc00f08947 */ /* 0x004fea000383ffff */
[----:B------:R-:W-:Y:S05]  /*9620*/  BRA `(.L_x_167) ;  /* 0xffffffac00307947 */ /* 0x000fea000383ffff */
.L_x_77:
[----:B------:R-:W-:Y:S07]  /*9630*/  MOV R0, UR7 ;  /* 0x0000000700007c02 */ /* 0x000fee0008000f00 */
.L_x_168:
[----:B-1----:R1:W2:Y:S02]  /*9640*/  SYNCS.PHASECHK.TRANS64.TRYWAIT P0, [R0+URZ+0x88], R14 ;  /* 0x0000880e000075a7 */ /* 0x0022a400080011ff */
[----:B--2---:R-:W-:Y:S05]  /*9650*/  @!P0 NANOSLEEP.SYNCS 0x989680 ;  /* 0x009896800000895d */ /* 0x004fea0003900000 */
[----:B------:R-:W2:Y:S02]  /*9660*/  @!P0 SYNCS.PHASECHK.TRANS64 P0, [R0+URZ+0x88], R14 ;  /* 0x0000880e000085a7 */ /* 0x000ea400080010ff */
[----:B--2---:R-:W-:Y:S05]  /*9670*/  @!P0 BRA `(.L_x_168) ;  /* 0xfffffffc00f08947 */ /* 0x004fea000383ffff */
[----:B------:R-:W-:Y:S05]  /*9680*/  BRA `(.L_x_169) ;  /* 0xffffffac00687947 */ /* 0x000fea000383ffff */
.L_x_78:
[----:B------:R-:W-:Y:S07]  /*9690*/  MOV R0, UR7 ;  /* 0x0000000700007c02 */ /* 0x000fee0008000f00 */
.L_x_170:
[----:B-1----:R1:W2:Y:S02]  /*96a0*/  SYNCS.PHASECHK.TRANS64.TRYWAIT P0, [R0+URZ+0x90], R14 ;  /* 0x0000900e000075a7 */ /* 0x0022a400080011ff */
[----:B--2---:R-:W-:Y:S05]  /*96b0*/  @!P0 NANOSLEEP.SYNCS 0x989680 ;  /* 0x009896800000895d */ /* 0x004fea0003900000 */
[----:B------:R-:W2:Y:S02]  /*96c0*/  @!P0 SYNCS.PHASECHK.TRANS64 P0, [R0+URZ+0x90], R14 ;  /* 0x0000900e000085a7 */ /* 0x000ea400080010ff */
[----:B--2---:R-:W-:Y:S05]  /*96d0*/  @!P0 BRA `(.L_x_170) ;  /* 0xfffffffc00f08947 */ /* 0x004fea000383ffff */
[----:B------:R-:W-:Y:S05]  /*96e0*/  BRA `(.L_x_171) ;  /* 0xffffffac00ac7947 */ /* 0x000fea000383ffff */
.L_x_79:
[----:B------:R-:W-:Y:S07]  /*96f0*/  MOV R0, UR7 ;  /* 0x0000000700007c02 */ /* 0x000fee0008000f00 */
.L_x_172:
[----:B-1----:R1:W2:Y:S02]  /*9700*/  SYNCS.PHASECHK.TRANS64.TRYWAIT P0, [R0+URZ+0x98], R14 ;  /* 0x0000980e000075a7 */ /* 0x0022a400080011ff */
[----:B--2---:R-:W-:Y:S05]  /*9710*/  @!P0 NANOSLEEP.SYNCS 0x989680 ;  /* 0x009896800000895d */ /* 0x004fea0003900000 */
[----:B------:R-:W2:Y:S02]  /*9720*/  @!P0 SYNCS.PHASECHK.TRANS64 P0, [R0+URZ+0x98], R14 ;  /* 0x0000980e000085a7 */ /* 0x000ea400080010ff */
[----:B--2---:R-:W-:Y:S05]  /*9730*/  @!P0 BRA `(.L_x_172) ;  /* 0xfffffffc00f08947 */ /* 0x004fea000383ffff */
[----:B------:R-:W-:Y:S05]  /*9740*/  BRA `(.L_x_173) ;  /* 0xffffffb000307947 */ /* 0x000fea000383ffff */
.L_x_81:
[----:B------:R-:W-:-:S07]  /*9750*/  MOV R0, UR7 ;  /* 0x0000000700007c02 */ /* 0x000fce0008000f00 */
.L_x_174:
[----:B-1----:R1:W3:Y:S02]  /*9760*/  SYNCS.PHASECHK.TRANS64.TRYWAIT P0, [R0+URZ+0x80], R2 ;  /* 0x00008002000075a7 */ /* 0x0022e400080011ff */
[----:B---3--:R-:W-:Y:S05]  /*9770*/  @!P0 NANOSLEEP.SYNCS 0x989680 ;  /* 0x009896800000895d */ /* 0x008fea0003900000 */
[----:B------:R-:W3:Y:S02]  /*9780*/  @!P0 SYNCS.PHASECHK.TRANS64 P0, [R0+URZ+0x80], R2 ;  /* 0x00008002000085a7 */ /* 0x000ee400080010ff */
[----:B---3--:R-:W-:Y:S05]  /*9790*/  @!P0 BRA `(.L_x_174) ;  /* 0xfffffffc00f08947 */ /* 0x008fea000383ffff */
[----:B------:R-:W-:Y:S05]  /*97a0*/  BRA `(.L_x_175) ;  /* 0xffffffb000a07947 */ /* 0x000fea000383ffff */
.L_x_82:
[----:B-1----:R-:W-:-:S07]  /*97b0*/  MOV R0, UR7 ;  /* 0x0000000700007c02 */ /* 0x002fce0008000f00 */
.L_x_176:
[----:B-1----:R1:W3:Y:S02]  /*97c0*/  SYNCS.PHASECHK.TRANS64.TRYWAIT P0, [R0+URZ+0x88], R2 ;  /* 0x00008802000075a7 */ /* 0x0022e400080011ff */
[----:B---3--:R-:W-:Y:S05]  /*97d0*/  @!P0 NANOSLEEP.SYNCS 0x989680 ;  /* 0x009896800000895d */ /* 0x008fea0003900000 */
[----:B------:R-:W3:Y:S02]  /*97e0*/  @!P0 SYNCS.PHASECHK.TRANS64 P0, [R0+URZ+0x88], R2 ;  /* 0x00008802000085a7 */ /* 0x000ee400080010ff */
[----:B---3--:R-:W-:Y:S05]  /*97f0*/  @!P0 BRA `(.L_x_176) ;  /* 0xfffffffc00f08947 */ /* 0x008fea000383ffff */
[----:B------:R-:W-:Y:S05]  /*9800*/  BRA `(.L_x_177) ;  /* 0xffffffb000907947 */ /* 0x000fea000383ffff */
.L_x_83:
[----:B-1----:R-:W-:-:S07]  /*9810*/  MOV R0, UR7 ;  /* 0x0000000700007c02 */ /* 0x002fce0008000f00 */
.L_x_178:
[----:B-1----:R1:W3:Y:S02]  /*9820*/  SYNCS.PHASECHK.TRANS64.TRYWAIT P0, [R0+URZ+0x90], R2 ;  /* 0x00009002000075a7 */ /* 0x0022e400080011ff */
[----:B---3--:R-:W-:Y:S05]  /*9830*/  @!P0 NANOSLEEP.SYNCS 0x989680 ;  /* 0x009896800000895d */ /* 0x008fea0003900000 */
[----:B------:R-:W3:Y:S02]  /*9840*/  @!P0 SYNCS.PHASECHK.TRANS64 P0, [R0+URZ+0x90], R2 ;  /* 0x00009002000085a7 */ /* 0x000ee400080010ff */
[----:B---3--:R-:W-:Y:S05]  /*9850*/  @!P0 BRA `(.L_x_178) ;  /* 0xfffffffc00f08947 */ /* 0x008fea000383ffff */
[----:B------:R-:W-:Y:S05]  /*9860*/  BRA `(.L_x_179) ;  /* 0xffffffb000807947 */ /* 0x000fea000383ffff */
.L_x_85:
[----:B--2---:R2:W4:Y:S02]  /*9870*/  SYNCS.PHASECHK.TRANS64.TRYWAIT P0, [R0+URZ+0xb0], R2 ;  /* 0x0000b002000075a7 */ /* 0x00452400080011ff */
[----:B----4-:R-:W-:Y:S05]  /*9880*/  @!P0 NANOSLEEP.SYNCS 0x989680 ;  /* 0x009896800000895d */ /* 0x010fea0003900000 */
[----:B------:R-:W4:Y:S02]  /*9890*/  @!P0 SYNCS.PHASECHK.TRANS64 P0, [R0+URZ+0xb0], R2 ;  /* 0x0000b002000085a7 */ /* 0x000f2400080010ff */
[----:B----4-:R-:W-:Y:S05]  /*98a0*/  @!P0 BRA `(.L_x_85) ;  /* 0xfffffffc00f08947 */ /* 0x010fea000383ffff */
[----:B------:R-:W-:Y:S05]  /*98b0*/  BRA `(.L_x_180) ;  /* 0xffffffb400487947 */ /* 0x000fea000383ffff */
.L_x_96:
[----:B-1----:R-:W-:Y:S04]  /*98c0*/  MOV R2, UR48 ;  /* 0x0000003000027c02 */ /* 0x002fe80008000f00 */
[----:B------:R1:W3:Y:S03]  /*98d0*/  SYNCS.PHASECHK.TRANS64.TRYWAIT P1, [R2+URZ+0x60], R3 ;  /* 0x00006003020075a7 */ /* 0x0002e600080211ff */
[----:B---3--:R-:W-:Y:S05]  /*98e0*/  @!P1 NANOSLEEP.SYNCS 0x989680 ;  /* 0x009896800000995d */ /* 0x008fea0003900000 */
[----:B------:R-:W3:Y:S02]  /*98f0*/  @!P1 SYNCS.PHASECHK.TRANS64 P1, [R2+URZ+0x60], R3 ;  /* 0x00006003020095a7 */ /* 0x000ee400080210ff */
[----:B---3--:R-:W-:Y:S05]  /*9900*/  @!P1 BRA `(.L_x_96) ;  /* 0xfffffffc00ec9947 */ /* 0x008fea000383ffff */
[----:B------:R-:W-:Y:S05]  /*9910*/  BRA `(.L_x_95) ;  /* 0xffffffc000547947 */ /* 0x000fea000383ffff */
.L_x_98:
[----:B-1----:R1:W4:Y:S02]  /*9920*/  SYNCS.PHASECHK.TRANS64.TRYWAIT P0, [R64+URZ+0xd0], R0 ;  /* 0x0000d000400075a7 */ /* 0x00232400080011ff */
[----:B----4-:R-:W-:Y:S05]  /*9930*/  @!P0 NANOSLEEP.SYNCS 0x989680 ;  /* 0x009896800000895d */ /* 0x010fea0003900000 */
[----:B------:R-:W4:Y:S02]  /*9940*/  @!P0 SYNCS.PHASECHK.TRANS64 P0, [R64+URZ+0xd0], R0 ;  /* 0x0000d000400085a7 */ /* 0x000f2400080010ff */
[----:B----4-:R-:W-:Y:S05]  /*9950*/  @!P0 BRA `(.L_x_98) ;  /* 0xfffffffc00f08947 */ /* 0x010fea000383ffff */
[----:B------:R-:W-:Y:S05]  /*9960*/  BRA `(.L_x_97) ;  /* 0xffffffc0007c7947 */ /* 0x000fea000383ffff */
.L_x_107:
[----:B--2---:R2:W4:Y:S02]  /*9970*/  SYNCS.PHASECHK.TRANS64.TRYWAIT P0, [R2+URZ+0x60], R0 ;  /* 0x00006000020075a7 */ /* 0x00452400080011ff */
[----:B----4-:R-:W-:Y:S05]  /*9980*/  @!P0 NANOSLEEP.SYNCS 0x989680 ;  /* 0x009896800000895d */ /* 0x010fea0003900000 */
[----:B------:R-:W4:Y:S02]  /*9990*/  @!P0 SYNCS.PHASECHK.TRANS64 P0, [R2+URZ+0x60], R0 ;  /* 0x00006000020085a7 */ /* 0x000f2400080010ff */
[----:B----4-:R-:W-:Y:S05]  /*99a0*/  @!P0 BRA `(.L_x_107) ;  /* 0xfffffffc00f08947 */ /* 0x010fea000383ffff */
[----:B------:R-:W-:Y:S05]  /*99b0*/  BRA `(.L_x_106) ;  /* 0xffffffcc00587947 */ /* 0x000fea000383ffff */
.L_x_115:
[----:B--2---:R2:W4:Y:S02]  /*99c0*/  SYNCS.PHASECHK.TRANS64.TRYWAIT P0, [R0+URZ+0x60], R6 ;  /* 0x00006006000075a7 */ /* 0x00452400080011ff */
[----:B----4-:R-:W-:Y:S05]  /*99d0*/  @!P0 NANOSLEEP.SYNCS 0x989680 ;  /* 0x009896800000895d */ /* 0x010fea0003900000 */
[----:B------:R-:W4:Y:S02]  /*99e0*/  @!P0 SYNCS.PHASECHK.TRANS64 P0, [R0+URZ+0x60], R6 ;  /* 0x00006006000085a7 */ /* 0x000f2400080010ff */
[----:B----4-:R-:W-:Y:S05]  /*99f0*/  @!P0 BRA `(.L_x_115) ;  /* 0xfffffffc00f08947 */ /* 0x010fea000383ffff */
[----:B------:R-:W-:Y:S05]  /*9a00*/  BRA `(.L_x_114) ;  /* 0xffffffd800587947 */ /* 0x000fea000383ffff */
.L_x_123:
[----:B--2---:R2:W4:Y:S02]  /*9a10*/  SYNCS.PHASECHK.TRANS64.TRYWAIT P0, [R0+URZ+0x60], R5 ;  /* 0x00006005000075a7 */ /* 0x00452400080011ff */
[----:B----4-:R-:W-:Y:S05]  /*9a20*/  @!P0 NANOSLEEP.SYNCS 0x989680 ;  /* 0x009896800000895d */ /* 0x010fea0003900000 */
[----:B------:R-:W4:Y:S02]  /*9a30*/  @!P0 SYNCS.PHASECHK.TRANS64 P0, [R0+URZ+0x60], R5 ;  /* 0x00006005000085a7 */ /* 0x000f2400080010ff */
[----:B----4-:R-:W-:Y:S05]  /*9a40*/  @!P0 BRA `(.L_x_123) ;  /* 0xfffffffc00f08947 */ /* 0x010fea000383ffff */
[----:B------:R-:W-:Y:S05]  /*9a50*/  BRA `(.L_x_122) ;  /* 0xffffffe400587947 */ /* 0x000fea000383ffff */
        .weak           $__internal_0_$__cuda_sm10x_tcgen05_guardrail_trap_col_being_dealloced_not_returned_by_alloc
        .type           $__internal_0_$__cuda_sm10x_tcgen05_guardrail_trap_col_being_dealloced_not_returned_by_alloc,@function
        .size           $__internal_0_$__cuda_sm10x_tcgen05_guardrail_trap_col_being_dealloced_not_returned_by_alloc,($__internal_1_$__cuda_sm10x_tcgen05_guardrail_trap_phase_invalid_during_alloc - $__internal_0_$__cuda_sm10x_tcgen05_guardrail_trap_col_being_dealloced_not_returned_by_alloc)
$__internal_0_$__cuda_sm10x_tcgen05_guardrail_trap_col_being_dealloced_not_returned_by_alloc:
[----:B------:R-:W-:Y:S05]  /*9a60*/  BPT.TRAP 0x1 ;  /* 0x000000040000795c */ /* 0x000fea0000300000 */
[----:B------:R-:W-:-:S04]  /*9a70*/  HFMA2 R3, -RZ, RZ, 0, 0 ;  /* 0x00000000ff037431 */ /* 0x000fc800000001ff */
[----:B------:R-:W-:Y:S05]  /*9a80*/  RET.REL.NODEC R2 `(_ZN7cutlass13device_kernelINS_4gemm6kernel13GemmUniversalIN4cute5tupleIJiiiiEEENS1_10collective13CollectiveMmaINS1_35MainloopSm100TmaUmmaWarpSpecializedILi6ELi2ELi4ENS5_IJNS4_1CILi1EEESB_SB_EEEEENS5_IJNSA_ILi128EEESE_NSA_ILi64EEEEEENS_6half_tENS5_IJlSB_lEEESH_SI_NS4_8TiledMMAINS4_8MMA_AtomIJNS4_20SM100_MMA_F16BF16_SSISH_SH_fLi128ELi128ELNS4_4UMMA5MajorE0ELSN_0ELNSM_7ScaleInE0ELSO_0EEEEEENS4_6LayoutISC_NS5_IJNSA_ILi0EEESS_SS_EEEEENS5_IJNS4_10UnderscoreESV_SV_EEEEENS4_13SM90_TMA_LOADENS4_14ComposedLayoutINS4_7SwizzleILi3ELi4ELi3EEENS4_18smem_ptr_flag_bitsILi16EEENSR_INS5_IJNSA_ILi8EEESF_EEENS5_IJSF_SB_EEEEEEEvNS4_8identityESY_S18_vS19_EENS_8epilogue10collective18CollectiveEpilogueINS1B_23Sm100TmaWarpSpecializedILi4ELi2ELi32ELb1ELb0EEEJSG_NS5_IJNSR_ISE_SB_EENSR_INSA_ILi32EEESB_EEEEESH_SI_SH_SI_NS1B_6fusion15FusionCallbacksIS1F_NS1K_17LinearCombinationISH_fSH_fLNS_15FloatRoundStyleE2EEESG_S1J_JEEENS4_5SM1004TMEM4LOAD26SM100_TMEM_LOAD_32dp32b32xESY_NSZ_INS10_ILi2ELi4ELi3EEES13_NSR_INS5_IJS14_S1H_EEENS5_IJS1H_SB_EEEEEEENS4_39AutoVectorizingCopyWithAssumedAlignmentILi128EEENS4_14SM90_TMA_STOREES1Y_S20_S20_EEEvvEEEEvNT_6ParamsE) ;  /* 0xffffff64025c7950 */ /* 0x000fea0003c3ffff */
        .weak           $__internal_1_$__cuda_sm10x_tcgen05_guardrail_trap_phase_invalid_during_alloc
        .type           $__internal_1_$__cuda_sm10x_tcgen05_guardrail_trap_phase_invalid_during_alloc,@function
        .size           $__internal_1_$__cuda_sm10x_tcgen05_guardrail_trap_phase_invalid_during_alloc,($__internal_2_$__cuda_sm10x_tcgen05_guardrail_trap_unallocated_columns_being_dealloced - $__internal_1_$__cuda_sm10x_tcgen05_guardrail_trap_phase_invalid_during_alloc)
$__internal_1_$__cuda_sm10x_tcgen05_guardrail_trap_phase_invalid_during_alloc:
[----:B------:R-:W-:Y:S05]  /*9a90*/  BPT.TRAP 0x1 ;  /* 0x000000040000795c */ /* 0x000fea0000300000 */
[----:B------:R-:W-:-:S04]  /*9aa0*/  MOV R3, 0x0 ;  /* 0x0000000000037802 */ /* 0x000fc80000000f00 */
[----:B------:R-:W-:Y:S05]  /*9ab0*/  RET.REL.NODEC R2 `(_ZN7cutlass13device_kernelINS_4gemm6kernel13GemmUniversalIN4cute5tupleIJiiiiEEENS1_10collective13CollectiveMmaINS1_35MainloopSm100TmaUmmaWarpSpecializedILi6ELi2ELi4ENS5_IJNS4_1CILi1EEESB_SB_EEEEENS5_IJNSA_ILi128EEESE_NSA_ILi64EEEEEENS_6half_tENS5_IJlSB_lEEESH_SI_NS4_8TiledMMAINS4_8MMA_AtomIJNS4_20SM100_MMA_F16BF16_SSISH_SH_fLi128ELi128ELNS4_4UMMA5MajorE0ELSN_0ELNSM_7ScaleInE0ELSO_0EEEEEENS4_6LayoutISC_NS5_IJNSA_ILi0EEESS_SS_EEEEENS5_IJNS4_10UnderscoreESV_SV_EEEEENS4_13SM90_TMA_LOADENS4_14ComposedLayoutINS4_7SwizzleILi3ELi4ELi3EEENS4_18smem_ptr_flag_bitsILi16EEENSR_INS5_IJNSA_ILi8EEESF_EEENS5_IJSF_SB_EEEEEEEvNS4_8identityESY_S18_vS19_EENS_8epilogue10collective18CollectiveEpilogueINS1B_23Sm100TmaWarpSpecializedILi4ELi2ELi32ELb1ELb0EEEJSG_NS5_IJNSR_ISE_SB_EENSR_INSA_ILi32EEESB_EEEEESH_SI_SH_SI_NS1B_6fusion15FusionCallbacksIS1F_NS1K_17LinearCombinationISH_fSH_fLNS_15FloatRoundStyleE2EEESG_S1J_JEEENS4_5SM1004TMEM4LOAD26SM100_TMEM_LOAD_32dp32b32xESY_NSZ_INS10_ILi2ELi4ELi3EEES13_NSR_INS5_IJS14_S1H_EEENS5_IJS1H_SB_EEEEEEENS4_39AutoVectorizingCopyWithAssumedAlignmentILi128EEENS4_14SM90_TMA_STOREES1Y_S20_S20_EEEvvEEEEvNT_6ParamsE) ;  /* 0xffffff6402507950 */ /* 0x000fea0003c3ffff */
        .weak           $__internal_2_$__cuda_sm10x_tcgen05_guardrail_trap_unallocated_columns_being_dealloced
        .type           $__internal_2_$__cuda_sm10x_tcgen05_guardrail_trap_unallocated_columns_being_dealloced,@function
        .size           $__internal_2_$__cuda_sm10x_tcgen05_guardrail_trap_unallocated_columns_being_dealloced,(.L_x_182 - $__internal_2_$__cuda_sm10x_tcgen05_guardrail_trap_unallocated_columns_being_dealloced)
$__internal_2_$__cuda_sm10x_tcgen05_guardrail_trap_unallocated_columns_being_dealloced:
[----:B------:R-:W-:Y:S05]  /*9ac0*/  BPT.TRAP 0x1 ;  /* 0x000000040000795c */ /* 0x000fea0000300000 */
[----:B------:R-:W-:-:S04]  /*9ad0*/  HFMA2 R3, -RZ, RZ, 0, 0 ;  /* 0x00000000ff037431 */ /* 0x000fc800000001ff */
[----:B------:R-:W-:Y:S05]  /*9ae0*/  RET.REL.NODEC R2 `(_ZN7cutlass13device_kernelINS_4gemm6kernel13GemmUniversalIN4cute5tupleIJiiiiEEENS1_10collective13CollectiveMmaINS1_35MainloopSm100TmaUmmaWarpSpecializedILi6ELi2ELi4ENS5_IJNS4_1CILi1EEESB_SB_EEEEENS5_IJNSA_ILi128EEESE_NSA_ILi64EEEEEENS_6half_tENS5_IJlSB_lEEESH_SI_NS4_8TiledMMAINS4_8MMA_AtomIJNS4_20SM100_MMA_F16BF16_SSISH_SH_fLi128ELi128ELNS4_4UMMA5MajorE0ELSN_0ELNSM_7ScaleInE0ELSO_0EEEEEENS4_6LayoutISC_NS5_IJNSA_ILi0EEESS_SS_EEEEENS5_IJNS4_10UnderscoreESV_SV_EEEEENS4_13SM90_TMA_LOADENS4_14ComposedLayoutINS4_7SwizzleILi3ELi4ELi3EEENS4_18smem_ptr_flag_bitsILi16EEENSR_INS5_IJNSA_ILi8EEESF_EEENS5_IJSF_SB_EEEEEEEvNS4_8identityESY_S18_vS19_EENS_8epilogue10collective18CollectiveEpilogueINS1B_23Sm100TmaWarpSpecializedILi4ELi2ELi32ELb1ELb0EEEJSG_NS5_IJNSR_ISE_SB_EENSR_INSA_ILi32EEESB_EEEEESH_SI_SH_SI_NS1B_6fusion15FusionCallbacksIS1F_NS1K_17LinearCombinationISH_fSH_fLNS_15FloatRoundStyleE2EEESG_S1J_JEEENS4_5SM1004TMEM4LOAD26SM100_TMEM_LOAD_32dp32b32xESY_NSZ_INS10_ILi2ELi4ELi3EEES13_NSR_INS5_IJS14_S1H_EEENS5_IJS1H_SB_EEEEEEENS4_39AutoVectorizingCopyWithAssumedAlignmentILi128EEENS4_14SM90_TMA_STOREES1Y_S20_S20_EEEvvEEEEvNT_6ParamsE) ;  /* 0xffffff6402447950 */ /* 0x000fea0003c3ffff */
.L_x_181:
[----:B------:R-:W-:-:S00]  /*9af0*/  BRA `(.L_x_181) ;  /* 0xfffffffc00fc7947 */ /* 0x000fc0000383ffff */
[----:B------:R-:W-:-:S00]  /*9b00*/  NOP ;  /* 0x0000000000007918 */ /* 0x000fc00000000000 */
[----:B------:R-:W-:-:S00]  /*9b10*/  NOP ;  /* 0x0000000000007918 */ /* 0x000fc00000000000 */
[----:B------:R-:W-:-:S00]  /*9b20*/  NOP ;  /* 0x0000000000007918 */ /* 0x000fc00000000000 */
[----:B------:R-:W-:-:S00]  /*9b30*/  NOP ;  /* 0x0000000000007918 */ /* 0x000fc00000000000 */
[----:B------:R-:W-:-:S00]  /*9b40*/  NOP ;  /* 0x0000000000007918 */ /* 0x000fc00000000000 */
[----:B------:R-:W-:-:S00]  /*9b50*/  NOP ;  /* 0x0000000000007918 */ /* 0x000fc00000000000 */
[----:B------:R-:W-:-:S00]  /*9b60*/  NOP ;  /* 0x0000000000007918 */ /* 0x000fc00000000000 */
[----:B------:R-:W-:-:S00]  /*9b70*/  NOP ;  /* 0x0000000000007918 */ /* 0x000fc00000000000 */
.L_x_182:


//--------------------- .nv.global.init           --------------------------
	.section	.nv.global.init,"aw",@progbits
.nv.global.init:
	.type		$str$27,@object
	.size		$str$27,($str$28 - $str$27)
$str$27:
        /*0000*/ 	.byte	0x28, 0x61, 0x64, 0x64, 0x72, 0x65, 0x73, 0x73, 0x20, 0x26, 0x20, 0x6d, 0x61, 0x73, 0x6b, 0x29
        /*0010*/ 	.byte	0x20, 0x3d, 0x3d, 0x20, 0x30, 0x00
	.type		$str$28,@object
	.size		$str$28,($str$26 - $str$28)
$str$28:
        /*0016*/ 	.byte	0x2f, 0x74, 0x6d, 0x70, 0x2f, 0x63, 0x75, 0x74, 0x6c, 0x61, 0x73, 0x73, 0x5f, 0x73, 0x77, 0x65
        /*0026*/ 	.byte	0x65, 0x70, 0x5f, 0x73, 0x72, 0x63, 0x2f, 0x69, 0x6e, 0x63, 0x6c, 0x75, 0x64, 0x65, 0x2f, 0x63
        /*0036*/ 	.byte	0x75, 0x74, 0x65, 0x2f, 0x70, 0x6f, 0x69, 0x6e, 0x74, 0x65, 0x72, 0x5f, 0x66, 0x6c, 0x61, 0x67
        /*0046*/ 	.byte	0x67, 0x65, 0x64, 0x2e, 0x68, 0x70, 0x70, 0x00
	.type		$str$26,@object
	.size		$str$26,($str$25 - $str$26)
$str$26:
        /*004e*/ 	.byte	0x2f, 0x74, 0x6d, 0x70, 0x2f, 0x63, 0x75, 0x74, 0x6c, 0x61, 0x73, 0x73, 0x5f, 0x73, 0x77, 0x65
        /*005e*/ 	.byte	0x65, 0x70, 0x5f, 0x73, 0x72, 0x63, 0x2f, 0x69, 0x6e, 0x63, 0x6c, 0x75, 0x64, 0x65, 0x2f, 0x63
        /*006e*/ 	.byte	0x75, 0x74, 0x65, 0x2f, 0x61, 0x74, 0x6f, 0x6d, 0x2f, 0x63, 0x6f, 0x70, 0x79, 0x5f, 0x74, 0x72
        /*007e*/ 	.byte	0x61, 0x69, 0x74, 0x73, 0x5f, 0x73, 0x6d, 0x31, 0x30, 0x30, 0x2e, 0x68, 0x70, 0x70, 0x00
	.type		$str$25,@object
	.size		$str$25,(__unnamed_1 - $str$25)
$str$25:
        /*008d*/ 	.byte	0x28, 0x28, 0x75, 0x69, 0x6e, 0x74, 0x33, 0x32, 0x5f, 0x74, 0x28, 0x74, 0x68, 0x72, 0x65, 0x61
        /*009d*/ 	.byte	0x64, 0x49, 0x64, 0x78, 0x2e, 0x78, 0x29, 0x20, 0x2f, 0x20, 0x33, 0x32, 0x29, 0x20, 0x25, 0x20
        /*00ad*/ 	.byte	0x34, 0x29, 0x20, 0x3d, 0x3d, 0x20, 0x28, 0x28, 0x28, 0x74, 0x6d, 0x65, 0x6d, 0x5f, 0x61, 0x64
        /*00bd*/ 	.byte	0x64, 0x72, 0x20, 0x3e, 0x3e, 0x20, 0x31, 0x36, 0x29, 0x20, 0x2f, 0x20, 0x33, 0x32, 0x29, 0x20
        /*00cd*/ 	.byte	0x25, 0x20, 0x34, 0x29, 0x00
	.type		__unnamed_1,@object
	.size		__unnamed_1,(__unnamed_2 - __unnamed_1)
__unnamed_1:
        /*00d2*/ 	.byte	0x61, 0x75, 0x74, 0x6f, 0x20, 0x63, 0x75, 0x74, 0x65, 0x3a, 0x3a, 0x61, 0x73, 0x5f, 0x70, 0x6f
        /* <DEDUP_REMOVED lines=24> */
        /*0262*/ 	.byte	0x3e, 0x3e, 0x3e, 0x3e, 0x5d, 0x00
	.type		__unnamed_2,@object
	.size		__unnamed_2,(.L_2 - __unnamed_2)
__unnamed_2:
        /* <DEDUP_REMOVED lines=42> */
        /*0508*/ 	.byte	0x3e, 0x3e, 0x5d, 0x00
.L_2:


//--------------------- .nv.shared._ZN7cutlass13device_kernelINS_4gemm6kernel13GemmUniversalIN4cute5tupleIJiiiiEEENS1_10collective13CollectiveMmaINS1_35MainloopSm100TmaUmmaWarpSpecializedILi6ELi2ELi4ENS5_IJNS4_1CILi1EEESB_SB_EEEEENS5_IJNSA_ILi128EEESE_NSA_ILi64EEEEEENS_6half_tENS5_IJlSB_lEEESH_SI_NS4_8TiledMMAINS4_8MMA_AtomIJNS4_20SM100_MMA_F16BF16_SSISH_SH_fLi128ELi128ELNS4_4UMMA5MajorE0ELSN_0ELNSM_7ScaleInE0ELSO_0EEEEEENS4_6LayoutISC_NS5_IJNSA_ILi0EEESS_SS_EEEEENS5_IJNS4_10UnderscoreESV_SV_EEEEENS4_13SM90_TMA_LOADENS4_14ComposedLayoutINS4_7SwizzleILi3ELi4ELi3EEENS4_18smem_ptr_flag_bitsILi16EEENSR_INS5_IJNSA_ILi8EEESF_EEENS5_IJSF_SB_EEEEEEEvNS4_8identityESY_S18_vS19_EENS_8epilogue10collective18CollectiveEpilogueINS1B_23Sm100TmaWarpSpecializedILi4ELi2ELi32ELb1ELb0EEEJSG_NS5_IJNSR_ISE_SB_EENSR_INSA_ILi32EEESB_EEEEESH_SI_SH_SI_NS1B_6fusion15FusionCallbacksIS1F_NS1K_17LinearCombinationISH_fSH_fLNS_15FloatRoundStyleE2EEESG_S1J_JEEENS4_5SM1004TMEM4LOAD26SM100_TMEM_LOAD_32dp32b32xESY_NSZ_INS10_ILi2ELi4ELi3EEES13_NSR_INS5_IJS14_S1H_EEENS5_IJS1H_SB_EEEEEEENS4_39AutoVectorizingCopyWithAssumedAlignmentILi128EEENS4_14SM90_TMA_STOREES1Y_S20_S20_EEEvvEEEEvNT_6ParamsE --------------------------
	.section	.nv.shared._ZN7cutlass13device_kernelINS_4gemm6kernel13GemmUniversalIN4cute5tupleIJiiiiEEENS1_10collective13CollectiveMmaINS1_35MainloopSm100TmaUmmaWarpSpecializedILi6ELi2ELi4ENS5_IJNS4_1CILi1EEESB_SB_EEEEENS5_IJNSA_ILi128EEESE_NSA_ILi64EEEEEENS_6half_tENS5_IJlSB_lEEESH_SI_NS4_8TiledMMAINS4_8MMA_AtomIJNS4_20SM100_MMA_F16BF16_SSISH_SH_fLi128ELi128ELNS4_4UMMA5MajorE0ELSN_0ELNSM_7ScaleInE0ELSO_0EEEEEENS4_6LayoutISC_NS5_IJNSA_ILi0EEESS_SS_EEEEENS5_IJNS4_10UnderscoreESV_SV_EEEEENS4_13SM90_TMA_LOADENS4_14ComposedLayoutINS4_7SwizzleILi3ELi4ELi3EEENS4_18smem_ptr_flag_bitsILi16EEENSR_INS5_IJNSA_ILi8EEESF_EEENS5_IJSF_SB_EEEEEEEvNS4_8identityESY_S18_vS19_EENS_8epilogue10collective18CollectiveEpilogueINS1B_23Sm100TmaWarpSpecializedILi4ELi2ELi32ELb1ELb0EEEJSG_NS5_IJNSR_ISE_SB_EENSR_INSA_ILi32EEESB_EEEEESH_SI_SH_SI_NS1B_6fusion15FusionCallbacksIS1F_NS1K_17LinearCombinationISH_fSH_fLNS_15FloatRoundStyleE2EEESG_S1J_JEEENS4_5SM1004TMEM4LOAD26SM100_TMEM_LOAD_32dp32b32xESY_NSZ_INS10_ILi2ELi4ELi3EEES13_NSR_INS5_IJS14_S1H_EEENS5_IJS1H_SB_EEEEEEENS4_39AutoVectorizingCopyWithAssumedAlignmentILi128EEENS4_14SM90_TMA_STOREES1Y_S20_S20_EEEvvEEEEvNT_6ParamsE,"aw",@nobits
	.sectionflags	@""
	.align	16
	.zero		1024


//--------------------- .nv.shared.reserved.0     --------------------------
	.section	.nv.shared.reserved.0,"aw",@nobits
	.weak		__nv_reservedSMEM_offset_0_alias
	.size		__nv_reservedSMEM_offset_0_alias, 0, 64
	.other		__nv_reservedSMEM_offset_0_alias,@"STO_CUDA_RESERVED_SHARED STV_DEFAULT"
__nv_reservedSMEM_offset_0_alias:
	.zero		0
.nv.shared.reserved.0:
	.zero		64
	.weak		__nv_reservedSMEM_tcgen05_partition
	.type		__nv_reservedSMEM_tcgen05_partition,@object
	.size		__nv_reservedSMEM_tcgen05_partition,(.L_0 - __nv_reservedSMEM_tcgen05_partition)
__nv_reservedSMEM_tcgen05_partition:
	.zero		32
.L_0:


//--------------------- .nv.global                --------------------------
	.section	.nv.global,"aw",@nobits
.nv.global:
	.type		_ZN39_INTERNAL_086c715d_4_k_cu_b002e852_60074cute1_E,@object
	.size		_ZN39_INTERNAL_086c715d_4_k_cu_b002e852_60074cute1_E,(_ZN39_INTERNAL_086c715d_4_k_cu_b002e852_60074cuda3std3__45__cpo6cbeginE - _ZN39_INTERNAL_086c715d_4_k_cu_b002e852_60074cute1_E)
_ZN39_INTERNAL_086c715d_4_k_cu_b002e852_60074cute1_E:
	.zero		1
	.type		_ZN39_INTERNAL_086c715d_4_k_cu_b002e852_60074cuda3std3__45__cpo6cbeginE,@object
	.size		_ZN39_INTERNAL_086c715d_4_k_cu_b002e852_60074cuda3std3__45__cpo6cbeginE,(_ZN39_INTERNAL_086c715d_4_k_cu_b002e852_60074cuda3std3__48in_placeE - _ZN39_INTERNAL_086c715d_4_k_cu_b002e852_60074cuda3std3__45__cpo6cbeginE)
_ZN39_INTERNAL_086c715d_4_k_cu_b002e852_60074cuda3std3__45__cpo6cbeginE:
	.zero		1
	.type		_ZN39_INTERNAL_086c715d_4_k_cu_b002e852_60074cuda3std3__48in_placeE,@object
	.size		_ZN39_INTERNAL_086c715d_4_k_cu_b002e852_60074cuda3std3__48in_placeE,(_ZN39_INTERNAL_086c715d_4_k_cu_b002e852_60074cuda3std6ranges3__45__cpo9iter_moveE - _ZN39_INTERNAL_086c715d_4_k_cu_b002e852_60074cuda3std3__48in_placeE)
_ZN39_INTERNAL_086c715d_4_k_cu_b002e852_60074cuda3std3__48in_placeE:
	.zero		1
	.type		_ZN39_INTERNAL_086c715d_4_k_cu_b002e852_60074cuda3std6ranges3__45__cpo9iter_moveE,@object
	.size		_ZN39_INTERNAL_086c715d_4_k_cu_b002e852_60074cuda3std6ranges3__45__cpo9iter_moveE,(_ZN39_INTERNAL_086c715d_4_k_cu_b002e852_60074cuda3std3__45__cpo5beginE - _ZN39_INTERNAL_086c715d_4_k_cu_b002e852_60074cuda3std6ranges3__45__cpo9iter_moveE)
_ZN39_INTERNAL_086c715d_4_k_cu_b002e852_60074cuda3std6ranges3__45__cpo9iter_moveE:
	.zero		1
	.type		_ZN39_INTERNAL_086c715d_4_k_cu_b002e852_60074cuda3std3__45__cpo5beginE,@object
	.size		_ZN39_INTERNAL_086c715d_4_k_cu_b002e852_60074cuda3std3__45__cpo5beginE,(_ZN39_INTERNAL_086c715d_4_k_cu_b002e852_60074cuda3std3__441_GLOBAL__N__086c715d_4_k_cu_b002e852_60076ignoreE - _ZN39_INTERNAL_086c715d_4_k_cu_b002e852_60074cuda3std3__45__cpo5beginE)
_ZN39_INTERNAL_086c715d_4_k_cu_b002e852_60074cuda3std3__45__cpo5beginE:
	.zero		1
	.type		_ZN39_INTERNAL_086c715d_4_k_cu_b002e852_60074cuda3std3__441_GLOBAL__N__086c715d_4_k_cu_b002e852_60076ignoreE,@object
	.size		_ZN39_INTERNAL_086c715d_4_k_cu_b002e852_60074cuda3std3__441_GLOBAL__N__086c715d_4_k_cu_b002e852_60076ignoreE,(_ZN39_INTERNAL_086c715d_4_k_cu_b002e852_60074cute7productE - _ZN39_INTERNAL_086c715d_4_k_cu_b002e852_60074cuda3std3__441_GLOBAL__N__086c715d_4_k_cu_b002e852_60076ignoreE)
_ZN39_INTERNAL_086c715d_4_k_cu_b002e852_60074cuda3std3__441_GLOBAL__N__086c715d_4_k_cu_b002e852_60076ignoreE:
	.zero		1
	.type		_ZN39_INTERNAL_086c715d_4_k_cu_b002e852_60074cute7productE,@object
	.size		_ZN39_INTERNAL_086c715d_4_k_cu_b002e852_60074cute7productE,(_ZN39_INTERNAL_086c715d_4_k_cu_b002e852_60074cuda3std3__45__cpo3endE - _ZN39_INTERNAL_086c715d_4_k_cu_b002e852_60074cute7productE)
_ZN39_INTERNAL_086c715d_4_k_cu_b002e852_60074cute7productE:
	.zero		1
	.type		_ZN39_INTERNAL_086c715d_4_k_cu_b002e852_60074cuda3std3__45__cpo3endE,@object
	.size		_ZN39_INTERNAL_086c715d_4_k_cu_b002e852_60074cuda3std3__45__cpo3endE,(_ZN39_INTERNAL_086c715d_4_k_cu_b002e852_60074cuda3std3__419piecewise_constructE - _ZN39_INTERNAL_086c715d_4_k_cu_b002e852_60074cuda3std3__45__cpo3endE)
_ZN39_INTERNAL_086c715d_4_k_cu_b002e852_60074cuda3std3__45__cpo3endE:
	.zero		1
	.type		_ZN39_INTERNAL_086c715d_4_k_cu_b002e852_60074cuda3std3__419piecewise_constructE,@object
	.size		_ZN39_INTERNAL_086c715d_4_k_cu_b002e852_60074cuda3std3__419piecewise_constructE,(_ZN39_INTERNAL_086c715d_4_k_cu_b002e852_60074cuda3std3__45__cpo4cendE - _ZN39_INTERNAL_086c715d_4_k_cu_b002e852_60074cuda3std3__419piecewise_constructE)
_ZN39_INTERNAL_086c715d_4_k_cu_b002e852_60074cuda3std3__419piecewise_constructE:
	.zero		1
	.type		_ZN39_INTERNAL_086c715d_4_k_cu_b002e852_60074cuda3std3__45__cpo4cendE,@object
	.size		_ZN39_INTERNAL_086c715d_4_k_cu_b002e852_60074cuda3std3__45__cpo4cendE,(_ZN39_INTERNAL_086c715d_4_k_cu_b002e852_60074cuda3std6ranges3__45__cpo4swapE - _ZN39_INTERNAL_086c715d_4_k_cu_b002e852_60074cuda3std3__45__cpo4cendE)
_ZN39_INTERNAL_086c715d_4_k_cu_b002e852_60074cuda3std3__45__cpo4cendE:
	.zero		1
	.type		_ZN39_INTERNAL_086c715d_4_k_cu_b002e852_60074cuda3std6ranges3__45__cpo4swapE,@object
	.size		_ZN39_INTERNAL_086c715d_4_k_cu_b002e852_60074cuda3std6ranges3__45__cpo4swapE,(.L_10 - _ZN39_INTERNAL_086c715d_4_k_cu_b002e852_60074cuda3std6ranges3__45__cpo4swapE)
_ZN39_INTERNAL_086c715d_4_k_cu_b002e852_60074cuda3std6ranges3__45__cpo4swapE:
	.zero		1
.L_10:


//--------------------- .nv.constant0._ZN7cutlass13device_kernelINS_4gemm6kernel13GemmUniversalIN4cute5tupleIJiiiiEEENS1_10collective13CollectiveMmaINS1_35MainloopSm100TmaUmmaWarpSpecializedILi6ELi2ELi4ENS5_IJNS4_1CILi1EEESB_SB_EEEEENS5_IJNSA_ILi128EEESE_NSA_ILi64EEEEEENS_6half_tENS5_IJlSB_lEEESH_SI_NS4_8TiledMMAINS4_8MMA_AtomIJNS4_20SM100_MMA_F16BF16_SSISH_SH_fLi128ELi128ELNS4_4UMMA5MajorE0ELSN_0ELNSM_7ScaleInE0ELSO_0EEEEEENS4_6LayoutISC_NS5_IJNSA_ILi0EEESS_SS_EEEEENS5_IJNS4_10UnderscoreESV_SV_EEEEENS4_13SM90_TMA_LOADENS4_14ComposedLayoutINS4_7SwizzleILi3ELi4ELi3EEENS4_18smem_ptr_flag_bitsILi16EEENSR_INS5_IJNSA_ILi8EEESF_EEENS5_IJSF_SB_EEEEEEEvNS4_8identityESY_S18_vS19_EENS_8epilogue10collective18CollectiveEpilogueINS1B_23Sm100TmaWarpSpecializedILi4ELi2ELi32ELb1ELb0EEEJSG_NS5_IJNSR_ISE_SB_EENSR_INSA_ILi32EEESB_EEEEESH_SI_SH_SI_NS1B_6fusion15FusionCallbacksIS1F_NS1K_17LinearCombinationISH_fSH_fLNS_15FloatRoundStyleE2EEESG_S1J_JEEENS4_5SM1004TMEM4LOAD26SM100_TMEM_LOAD_32dp32b32xESY_NSZ_INS10_ILi2ELi4ELi3EEES13_NSR_INS5_IJS14_S1H_EEENS5_IJS1H_SB_EEEEEEENS4_39AutoVectorizingCopyWithAssumedAlignmentILi128EEENS4_14SM90_TMA_STOREES1Y_S20_S20_EEEvvEEEEvNT_6ParamsE --------------------------
	.section	.nv.constant0._ZN7cutlass13device_kernelINS_4gemm6kernel13GemmUniversalIN4cute5tupleIJiiiiEEENS1_10collective13CollectiveMmaINS1_35MainloopSm100TmaUmmaWarpSpecializedILi6ELi2ELi4ENS5_IJNS4_1CILi1EEESB_SB_EEEEENS5_IJNSA_ILi128EEESE_NSA_ILi64EEEEEENS_6half_tENS5_IJlSB_lEEESH_SI_NS4_8TiledMMAINS4_8MMA_AtomIJNS4_20SM100_MMA_F16BF16_SSISH_SH_fLi128ELi128ELNS4_4UMMA5MajorE0ELSN_0ELNSM_7ScaleInE0ELSO_0EEEEEENS4_6LayoutISC_NS5_IJNSA_ILi0EEESS_SS_EEEEENS5_IJNS4_10UnderscoreESV_SV_EEEEENS4_13SM90_TMA_LOADENS4_14ComposedLayoutINS4_7SwizzleILi3ELi4ELi3EEENS4_18smem_ptr_flag_bitsILi16EEENSR_INS5_IJNSA_ILi8EEESF_EEENS5_IJSF_SB_EEEEEEEvNS4_8identityESY_S18_vS19_EENS_8epilogue10collective18CollectiveEpilogueINS1B_23Sm100TmaWarpSpecializedILi4ELi2ELi32ELb1ELb0EEEJSG_NS5_IJNSR_ISE_SB_EENSR_INSA_ILi32EEESB_EEEEESH_SI_SH_SI_NS1B_6fusion15FusionCallbacksIS1F_NS1K_17LinearCombinationISH_fSH_fLNS_15FloatRoundStyleE2EEESG_S1J_JEEENS4_5SM1004TMEM4LOAD26SM100_TMEM_LOAD_32dp32b32xESY_NSZ_INS10_ILi2ELi4ELi3EEES13_NSR_INS5_IJS14_S1H_EEENS5_IJS1H_SB_EEEEEEENS4_39AutoVectorizingCopyWithAssumedAlignmentILi128EEENS4_14SM90_TMA_STOREES1Y_S20_S20_EEEvvEEEEvNT_6ParamsE,"a",@progbits
	.sectionflags	@""
	.align	4
.nv.constant0._ZN7cutlass13device_kernelINS_4gemm6kernel13GemmUniversalIN4cute5tupleIJiiiiEEENS1_10collective13CollectiveMmaINS1_35MainloopSm100TmaUmmaWarpSpecializedILi6ELi2ELi4ENS5_IJNS4_1CILi1EEESB_SB_EEEEENS5_IJNSA_ILi128EEESE_NSA_ILi64EEEEEENS_6half_tENS5_IJlSB_lEEESH_SI_NS4_8TiledMMAINS4_8MMA_AtomIJNS4_20SM100_MMA_F16BF16_SSISH_SH_fLi128ELi128ELNS4_4UMMA5MajorE0ELSN_0ELNSM_7ScaleInE0ELSO_0EEEEEENS4_6LayoutISC_NS5_IJNSA_ILi0EEESS_SS_EEEEENS5_IJNS4_10UnderscoreESV_SV_EEEEENS4_13SM90_TMA_LOADENS4_14ComposedLayoutINS4_7SwizzleILi3ELi4ELi3EEENS4_18smem_ptr_flag_bitsILi16EEENSR_INS5_IJNSA_ILi8EEESF_EEENS5_IJSF_SB_EEEEEEEvNS4_8identityESY_S18_vS19_EENS_8epilogue10collective18CollectiveEpilogueINS1B_23Sm100TmaWarpSpecializedILi4ELi2ELi32ELb1ELb0EEEJSG_NS5_IJNSR_ISE_SB_EENSR_INSA_ILi32EEESB_EEEEESH_SI_SH_SI_NS1B_6fusion15FusionCallbacksIS1F_NS1K_17LinearCombinationISH_fSH_fLNS_15FloatRoundStyleE2EEESG_S1J_JEEENS4_5SM1004TMEM4LOAD26SM100_TMEM_LOAD_32dp32b32xESY_NSZ_INS10_ILi2ELi4ELi3EEES13_NSR_INS5_IJS14_S1H_EEENS5_IJS1H_SB_EEEEEEENS4_39AutoVectorizingCopyWithAssumedAlignmentILi128EEENS4_14SM90_TMA_STOREES1Y_S20_S20_EEEvvEEEEvNT_6ParamsE:
	.zero		2944


//--------------------- SYMBOLS --------------------------

	.type		.nv.reservedSmem.offset0,@object
	.size		.nv.reservedSmem.offset0,0x4
	.type		.nv.reservedSmem.cap,@object
	.size		.nv.reservedSmem.cap,0x4
	.type		__assertfail,@function
